def matmul_kernel(
    a_ptr,
    b_ptr,
    c_ptr,
    M,
    N,
    K,
    stride_am,
    stride_ak,
    stride_bk,
    stride_bn,
    stride_cm,
    stride_cn,
    BLOCK_M: tl.constexpr,
    BLOCK_N: tl.constexpr,
    BLOCK_K: tl.constexpr,
    GROUP_M: tl.constexpr,
):
    pid = tl.program_id(axis=0)
    num_pid_m = tl.cdiv(M, BLOCK_M)
    num_pid_n = tl.cdiv(N, BLOCK_N)
    num_pid_in_group = GROUP_M * num_pid_n
    group_id = pid // num_pid_in_group
    first_pid_m = group_id * GROUP_M
    group_size_m = min(num_pid_m - first_pid_m, GROUP_M)
    pid_m = first_pid_m + ((pid % num_pid_in_group) % group_size_m)
    pid_n = (pid % num_pid_in_group) // group_size_m

    offs_am = (pid_m * BLOCK_M + tl.arange(0, BLOCK_M)) % M
    offs_bn = (pid_n * BLOCK_N + tl.arange(0, BLOCK_N)) % N
    offs_k = tl.arange(0, BLOCK_K)
    a_ptrs = a_ptr + offs_am[:, None] * stride_am + offs_k[None, :] * stride_ak
    b_ptrs = b_ptr + offs_k[:, None] * stride_bk + offs_bn[None, :] * stride_bn

    acc = tl.zeros((BLOCK_M, BLOCK_N), dtype=tl.float32)
    for kk in range(0, tl.cdiv(K, BLOCK_K)):
        a = tl.load(a_ptrs, mask=offs_k[None, :] < K - kk * BLOCK_K, other=0.0)
        b = tl.load(b_ptrs, mask=offs_k[:, None] < K - kk * BLOCK_K, other=0.0)
        acc = tl.dot(a, b, acc)
        a_ptrs += BLOCK_K * stride_ak
        b_ptrs += BLOCK_K * stride_bk

    c = acc.to(c_ptr.dtype.element_ty)
    offs_cm = pid_m * BLOCK_M + tl.arange(0, BLOCK_M)
    offs_cn = pid_n * BLOCK_N + tl.arange(0, BLOCK_N)
    c_ptrs = c_ptr + offs_cm[:, None] * stride_cm + offs_cn[None, :] * stride_cn
    mask = (offs_cm[:, None] < M) & (offs_cn[None, :] < N)
    tl.store(c_ptrs, c, mask=mask)

# config = {"BLOCK_K": 128, "BLOCK_M": 32, "BLOCK_N": 16, "GROUP_M": 8, "arch": "sm_100", "dtype": "fp16", "num_ctas": 1, "num_stages": 2, "num_warps": 4}
# arch = sm_100


// ===== COMPILED SASS (sm_100a) =====

	.target	sm_100a

	.elftype	@"ET_EXEC"


//--------------------- .note.nv.tkinfo           --------------------------
	.section	.note.nv.tkinfo,"",@"SHT_NOTE"
	.sectionflags	@"SHF_NOTE_NV_TKINFO"
	.tkinfo
        /*0018*/ 	.word	0x00000081
        /*0030*/ 	.string	""
        /*0030*/ 	.string	"ptxas-blackwell"
        /*0030*/ 	.string	"Cuda compilation tools, release 12.9, V12.9.86"
        /*0030*/ 	.string	"Build cuda_12.9.r12.9/compiler.36037853_0"
        /*0030*/ 	.string	"-v  -suppress-debug-info  -lineinfo  -arch sm_100a "



//--------------------- .note.nv.cuver            --------------------------
	.section	.note.nv.cuver,"",@"SHT_NOTE"
	.sectionflags	@"SHF_NOTE_NV_CUVER"
        /*0018*/ 	.short	0x0001
        /*001a*/ 	.short	0x0064
        /*001c*/ 	.short	0x0001
        /*001e*/ 	.short	0x0000
        /*0020*/ 	.short	0x0001
        /*0022*/ 	.short	0x0000


//--------------------- .nv.info                  --------------------------
	.section	.nv.info,"",@"SHT_CUDA_INFO"
	.align	4


	//----- nvinfo : EIATTR_REGCOUNT
	.align		4
        /*0000*/ 	.byte	0x04, 0x2f
        /*0002*/ 	.short	(.L_1 - .L_0)
	.align		4
.L_0:
        /*0004*/ 	.word	index@(matmul_kernel)
        /*0008*/ 	.word	0x000000a8


	//----- nvinfo : EIATTR_FRAME_SIZE
	.align		4
.L_1:
        /*000c*/ 	.byte	0x04, 0x11
        /*000e*/ 	.short	(.L_3 - .L_2)
	.align		4
.L_2:
        /*0010*/ 	.word	index@(matmul_kernel)
        /*0014*/ 	.word	0x00000000


	//----- nvinfo : EIATTR_MIN_STACK_SIZE
	.align		4
.L_3:
        /*0018*/ 	.byte	0x04, 0x12
        /*001a*/ 	.short	(.L_5 - .L_4)
	.align		4
.L_4:
        /*001c*/ 	.word	index@(matmul_kernel)
        /*0020*/ 	.word	0x00000000
.L_5:


//--------------------- .nv.info.matmul_kernel    --------------------------
	.section	.nv.info.matmul_kernel,"",@"SHT_CUDA_INFO"
	.sectionflags	@""
	.align	4


	//----- nvinfo : EIATTR_CUDA_API_VERSION
	.align		4
        /*0000*/ 	.byte	0x04, 0x37
        /*0002*/ 	.short	(.L_7 - .L_6)
.L_6:
        /*0004*/ 	.word	0x00000081


	//----- nvinfo : EIATTR_KPARAM_INFO
	.align		4
.L_7:
        /*0008*/ 	.byte	0x04, 0x17
        /*000a*/ 	.short	(.L_9 - .L_8)
.L_8:
        /*000c*/ 	.word	0x00000000
        /*0010*/ 	.short	0x000d
        /*0012*/ 	.short	0x0048
        /*0014*/ 	.byte	0x00, 0xf4, 0x21, 0x00


	//----- nvinfo : EIATTR_KPARAM_INFO
	.align		4
.L_9:
        /*0018*/ 	.byte	0x04, 0x17
        /*001a*/ 	.short	(.L_11 - .L_10)
.L_10:
        /*001c*/ 	.word	0x00000000
        /*0020*/ 	.short	0x000c
        /*0022*/ 	.short	0x0040
        /*0024*/ 	.byte	0x00, 0xf4, 0x21, 0x00


	//----- nvinfo : EIATTR_KPARAM_INFO
	.align		4
.L_11:
        /*0028*/ 	.byte	0x04, 0x17
        /*002a*/ 	.short	(.L_13 - .L_12)
.L_12:
        /*002c*/ 	.word	0x00000000
        /*0030*/ 	.short	0x000b
        /*0032*/ 	.short	0x0038
        /*0034*/ 	.byte	0x00, 0xf0, 0x11, 0x00


	//----- nvinfo : EIATTR_KPARAM_INFO
	.align		4
.L_13:
        /*0038*/ 	.byte	0x04, 0x17
        /*003a*/ 	.short	(.L_15 - .L_14)
.L_14:
        /*003c*/ 	.word	0x00000000
        /*0040*/ 	.short	0x000a
        /*0042*/ 	.short	0x0034
        /*0044*/ 	.byte	0x00, 0xf0, 0x11, 0x00


	//----- nvinfo : EIATTR_KPARAM_INFO
	.align		4
.L_15:
        /*0048*/ 	.byte	0x04, 0x17
        /*004a*/ 	.short	(.L_17 - .L_16)
.L_16:
        /*004c*/ 	.word	0x00000000
        /*0050*/ 	.short	0x0009
        /*0052*/ 	.short	0x0030
        /*0054*/ 	.byte	0x00, 0xf0, 0x11, 0x00


	//----- nvinfo : EIATTR_KPARAM_INFO
	.align		4
.L_17:
        /*0058*/ 	.byte	0x04, 0x17
        /*005a*/ 	.short	(.L_19 - .L_18)
.L_18:
        /*005c*/ 	.word	0x00000000
        /*0060*/ 	.short	0x0008
        /*0062*/ 	.short	0x002c
        /*0064*/ 	.byte	0x00, 0xf0, 0x11, 0x00


	//----- nvinfo : EIATTR_KPARAM_INFO
	.align		4
.L_19:
        /*0068*/ 	.byte	0x04, 0x17
        /*006a*/ 	.short	(.L_21 - .L_20)
.L_20:
        /*006c*/ 	.word	0x00000000
        /*0070*/ 	.short	0x0007
        /*0072*/ 	.short	0x0028
        /*0074*/ 	.byte	0x00, 0xf0, 0x11, 0x00


	//----- nvinfo : EIATTR_KPARAM_INFO
	.align		4
.L_21:
        /*0078*/ 	.byte	0x04, 0x17
        /*007a*/ 	.short	(.L_23 - .L_22)
.L_22:
        /*007c*/ 	.word	0x00000000
        /*0080*/ 	.short	0x0006
        /*0082*/ 	.short	0x0024
        /*0084*/ 	.byte	0x00, 0xf0, 0x11, 0x00


	//----- nvinfo : EIATTR_KPARAM_INFO
	.align		4
.L_23:
        /*0088*/ 	.byte	0x04, 0x17
        /*008a*/ 	.short	(.L_25 - .L_24)
.L_24:
        /*008c*/ 	.word	0x00000000
        /*0090*/ 	.short	0x0005
        /*0092*/ 	.short	0x0020
        /*0094*/ 	.byte	0x00, 0xf0, 0x11, 0x00


	//----- nvinfo : EIATTR_KPARAM_INFO
	.align		4
.L_25:
        /*0098*/ 	.byte	0x04, 0x17
        /*009a*/ 	.short	(.L_27 - .L_26)
.L_26:
        /*009c*/ 	.word	0x00000000
        /*00a0*/ 	.short	0x0004
        /*00a2*/ 	.short	0x001c
        /*00a4*/ 	.byte	0x00, 0xf0, 0x11, 0x00


	//----- nvinfo : EIATTR_KPARAM_INFO
	.align		4
.L_27:
        /*00a8*/ 	.byte	0x04, 0x17
        /*00aa*/ 	.short	(.L_29 - .L_28)
.L_28:
        /*00ac*/ 	.word	0x00000000
        /*00b0*/ 	.short	0x0003
        /*00b2*/ 	.short	0x0018
        /*00b4*/ 	.byte	0x00, 0xf0, 0x11, 0x00


	//----- nvinfo : EIATTR_KPARAM_INFO
	.align		4
.L_29:
        /*00b8*/ 	.byte	0x04, 0x17
        /*00ba*/ 	.short	(.L_31 - .L_30)
.L_30:
        /*00bc*/ 	.word	0x00000000
        /*00c0*/ 	.short	0x0002
        /*00c2*/ 	.short	0x0010
        /*00c4*/ 	.byte	0x00, 0xf4, 0x21, 0x00


	//----- nvinfo : EIATTR_KPARAM_INFO
	.align		4
.L_31:
        /*00c8*/ 	.byte	0x04, 0x17
        /*00ca*/ 	.short	(.L_33 - .L_32)
.L_32:
        /*00cc*/ 	.word	0x00000000
        /*00d0*/ 	.short	0x0001
        /*00d2*/ 	.short	0x0008
        /*00d4*/ 	.byte	0x00, 0xf4, 0x21, 0x00


	//----- nvinfo : EIATTR_KPARAM_INFO
	.align		4
.L_33:
        /*00d8*/ 	.byte	0x04, 0x17
        /*00da*/ 	.short	(.L_35 - .L_34)
.L_34:
        /*00dc*/ 	.word	0x00000000
        /*00e0*/ 	.short	0x0000
        /*00e2*/ 	.short	0x0000
        /*00e4*/ 	.byte	0x00, 0xf4, 0x21, 0x00


	//----- nvinfo : EIATTR_SPARSE_MMA_MASK
	.align		4
.L_35:
        /*00e8*/ 	.byte	0x03, 0x50
        /*00ea*/ 	.short	0x0000


	//----- nvinfo : EIATTR_MAXREG_COUNT
	.align		4
        /*00ec*/ 	.byte	0x03, 0x1b
        /*00ee*/ 	.short	0x00ff


	//----- nvinfo : EIATTR_NUM_BARRIERS
	.align		4
        /*00f0*/ 	.byte	0x02, 0x4c
        /*00f2*/ 	.byte	0x01
	.zero		1


	//----- nvinfo : EIATTR_VRC_CTA_INIT_COUNT
	.align		4
        /*00f4*/ 	.byte	0x02, 0x4a
	.zero		1
	.zero		1


	//----- nvinfo : EIATTR_EXIT_INSTR_OFFSETS
	.align		4
        /*00f8*/ 	.byte	0x04, 0x1c
        /*00fa*/ 	.short	(.L_37 - .L_36)


	//   ....[0]....
.L_36:
        /*00fc*/ 	.word	0x000034f0


	//   ....[1]....
        /*0100*/ 	.word	0x00003540


	//----- nvinfo : EIATTR_REQNTID
	.align		4
.L_37:
        /*0104*/ 	.byte	0x04, 0x10
        /*0106*/ 	.short	(.L_39 - .L_38)
.L_38:
        /*0108*/ 	.word	0x00000080
        /*010c*/ 	.word	0x00000001
        /*0110*/ 	.word	0x00000001


	//----- nvinfo : EIATTR_CBANK_PARAM_SIZE
	.align		4
.L_39:
        /*0114*/ 	.byte	0x03, 0x19
        /*0116*/ 	.short	0x0050


	//----- nvinfo : EIATTR_PARAM_CBANK
	.align		4
        /*0118*/ 	.byte	0x04, 0x0a
        /*011a*/ 	.short	(.L_41 - .L_40)
	.align		4
.L_40:
        /*011c*/ 	.word	index@(.nv.constant0.matmul_kernel)
        /*0120*/ 	.short	0x0380
        /*0122*/ 	.short	0x0050


	//----- nvinfo : EIATTR_SW_WAR
	.align		4
.L_41:
        /*0124*/ 	.byte	0x04, 0x36
        /*0126*/ 	.short	(.L_43 - .L_42)
.L_42:
        /*0128*/ 	.word	0x00000008
.L_43:


//--------------------- .nv.compat                --------------------------
	.section	.nv.compat,"",@"SHT_CUDA_COMPAT_INFO"
	.align	4
        /*0000*/ 	.byte	0x02, 0x02, 0x01, 0x00, 0x02, 0x05, 0x05, 0x00, 0x02, 0x03, 0x00, 0x00, 0x02, 0x06, 0x01, 0x00


//--------------------- .nv.callgraph             --------------------------
	.section	.nv.callgraph,"",@"SHT_CUDA_CALLGRAPH"
	.align	4
	.sectionentsize	8
	.align		4
        /*0000*/ 	.word	0x00000000
	.align		4
        /*0004*/ 	.word	0xffffffff
	.align		4
        /*0008*/ 	.word	0x00000000
	.align		4
        /*000c*/ 	.word	0xfffffffe
	.align		4
        /*0010*/ 	.word	0x00000000
	.align		4
        /*0014*/ 	.word	0xfffffffd
	.align		4
        /*0018*/ 	.word	0x00000000
	.align		4
        /*001c*/ 	.word	0xfffffffc


//--------------------- .text.matmul_kernel       --------------------------
	.section	.text.matmul_kernel,"ax",@progbits
	.align	128
        .global         matmul_kernel
        .type           matmul_kernel,@function
        .size           matmul_kernel,(.L_x_3 - matmul_kernel)
        .other          matmul_kernel,@"STO_CUDA_ENTRY STV_DEFAULT"
matmul_kernel:
.text.matmul_kernel:
[----:B------:R-:W0:Y:S08]  /*0000*/  LDC R1, c[0x0][0x37c] ;  /* 0x0000df00ff017b82 */ /* 0x000e300000000800 */
[----:B------:R-:W1:Y:S01]  /*0010*/  LDC.64 R24, c[0x0][0x398] ;  /* 0x0000e600ff187b82 */ /* 0x000e620000000a00 */
[----:B------:R-:W2:Y:S01]  /*0020*/  S2R R5, SR_CTAID.X ;  /* 0x0000000000057919 */ /* 0x000ea20000002500 */
[----:B------:R-:W-:Y:S01]  /*0030*/  UMOV UR4, 0x400 ;  /* 0x0000040000047882 */ /* 0x000fe20000000000 */
[----:B------:R-:W3:Y:S05]  /*0040*/  LDCU.64 UR6, c[0x0][0x358] ;  /* 0x00006b00ff0677ac */ /* 0x000eea0008000a00 */
[----:B------:R-:W4:Y:S08]  /*0050*/  LDC R20, c[0x0][0x3a0] ;  /* 0x0000e800ff147b82 */ /* 0x000f300000000800 */
[----:B------:R-:W5:Y:S01]  /*0060*/  S2UR UR5, SR_CgaCtaId ;  /* 0x00000000000579c3 */ /* 0x000f620000008800 */
[----:B-1----:R-:W-:-:S05]  /*0070*/  VIADD R0, R25, 0xf ;  /* 0x0000000f19007836 */ /* 0x002fca0000000000 */
[----:B------:R-:W-:Y:S01]  /*0080*/  SHF.R.S32.HI R3, RZ, 0x1f, R0 ;  /* 0x0000001fff037819 */ /* 0x000fe20000011400 */
[----:B----4-:R-:W-:-:S03]  /*0090*/  VIADD R20, R20, 0x7f ;  /* 0x0000007f14147836 */ /* 0x010fc60000000000 */
[----:B------:R-:W-:Y:S02]  /*00a0*/  LEA.HI R3, R3, R0, RZ, 0x4 ;  /* 0x0000000003037211 */ /* 0x000fe400078f20ff */
[----:B--2---:R-:W-:Y:S02]  /*00b0*/  IABS R8, R5 ;  /* 0x0000000500087213 */ /* 0x004fe40000000000 */
[----:B------:R-:W-:Y:S01]  /*00c0*/  SHF.R.S32.HI R3, RZ, 0x4, R3 ;  /* 0x00000004ff037819 */ /* 0x000fe20000011403 */
[----:B-----5:R-:W-:-:S04]  /*00d0*/  ULEA UR4, UR5, UR4, 0x18 ;  /* 0x0000000405047291 */ /* 0x020fc8000f8ec0ff */
[----:B------:R-:W-:-:S05]  /*00e0*/  IMAD.SHL.U32 R4, R3, 0x8, RZ ;  /* 0x0000000803047824 */ /* 0x000fca00078e00ff */
[-C--:B------:R-:W-:Y:S02]  /*00f0*/  IABS R7, R4.reuse ;  /* 0x0000000400077213 */ /* 0x080fe40000000000 */
[----:B------:R-:W-:Y:S02]  /*0100*/  IABS R10, R4 ;  /* 0x00000004000a7213 */ /* 0x000fe40000000000 */
[----:B------:R-:W1:Y:S08]  /*0110*/  I2F.RP R0, R7 ;  /* 0x0000000700007306 */ /* 0x000e700000209400 */
[----:B-1----:R-:W1:Y:S02]  /*0120*/  MUFU.RCP R0, R0 ;  /* 0x0000000000007308 */ /* 0x002e640000001000 */
[----:B-1----:R-:W-:-:S02]  /*0130*/  VIADD R2, R0, 0xffffffe ;  /* 0x0ffffffe00027836 */ /* 0x002fc40000000000 */
[----:B------:R-:W-:-:S04]  /*0140*/  IMAD.MOV R0, RZ, RZ, -R10 ;  /* 0x000000ffff007224 */ /* 0x000fc800078e0a0a */
[----:B------:R1:W2:Y:S02]  /*0150*/  F2I.FTZ.U32.TRUNC.NTZ R3, R2 ;  /* 0x0000000200037305 */ /* 0x0002a4000021f000 */
[----:B-1----:R-:W-:Y:S02]  /*0160*/  IMAD.MOV.U32 R2, RZ, RZ, RZ ;  /* 0x000000ffff027224 */ /* 0x002fe400078e00ff */
[----:B--2---:R-:W-:-:S04]  /*0170*/  IMAD.MOV R6, RZ, RZ, -R3 ;  /* 0x000000ffff067224 */ /* 0x004fc800078e0a03 */
[----:B------:R-:W-:Y:S02]  /*0180*/  IMAD R9, R6, R7, RZ ;  /* 0x0000000706097224 */ /* 0x000fe400078e02ff */
[----:B------:R-:W-:Y:S02]  /*0190*/  IMAD.MOV.U32 R6, RZ, RZ, R8 ;  /* 0x000000ffff067224 */ /* 0x000fe400078e0008 */
[----:B------:R-:W-:-:S06]  /*01a0*/  IMAD.HI.U32 R3, R3, R9, R2 ;  /* 0x0000000903037227 */ /* 0x000fcc00078e0002 */
[----:B------:R-:W-:-:S04]  /*01b0*/  IMAD.HI.U32 R3, R3, R6, RZ ;  /* 0x0000000603037227 */ /* 0x000fc800078e00ff */
[----:B------:R-:W-:-:S05]  /*01c0*/  IMAD R0, R3, R0, R6 ;  /* 0x0000000003007224 */ /* 0x000fca00078e0206 */
[----:B------:R-:W-:-:S13]  /*01d0*/  ISETP.GT.U32.AND P1, PT, R7, R0, PT ;  /* 0x000000000700720c */ /* 0x000fda0003f24070 */
[----:B------:R-:W-:Y:S02]  /*01e0*/  @!P1 IMAD.IADD R0, R0, 0x1, -R7 ;  /* 0x0000000100009824 */ /* 0x000fe400078e0a07 */
[----:B------:R-:W-:Y:S01]  /*01f0*/  @!P1 VIADD R3, R3, 0x1 ;  /* 0x0000000103039836 */ /* 0x000fe20000000000 */
[----:B------:R-:W-:Y:S02]  /*0200*/  ISETP.NE.AND P1, PT, R4, RZ, PT ;  /* 0x000000ff0400720c */ /* 0x000fe40003f25270 */
[----:B------:R-:W-:Y:S02]  /*0210*/  ISETP.GE.U32.AND P0, PT, R0, R7, PT ;  /* 0x000000070000720c */ /* 0x000fe40003f06070 */
[----:B------:R-:W-:-:S04]  /*0220*/  LOP3.LUT R0, R5, R4, RZ, 0x3c, !PT ;  /* 0x0000000405007212 */ /* 0x000fc800078e3cff */
[----:B------:R-:W-:Y:S01]  /*0230*/  ISETP.GE.AND P2, PT, R0, RZ, PT ;  /* 0x000000ff0000720c */ /* 0x000fe20003f46270 */
[----:B------:R-:W-:-:S06]  /*0240*/  VIADD R0, R24, 0x1f ;  /* 0x0000001f18007836 */ /* 0x000fcc0000000000 */
[----:B------:R-:W-:-:S04]  /*0250*/  @P0 VIADD R3, R3, 0x1 ;  /* 0x0000000103030836 */ /* 0x000fc80000000000 */
[----:B------:R-:W-:Y:S01]  /*0260*/  IMAD.MOV.U32 R2, RZ, RZ, R3 ;  /* 0x000000ffff027224 */ /* 0x000fe200078e0003 */
[----:B------:R-:W-:-:S03]  /*0270*/  SHF.R.S32.HI R3, RZ, 0x1f, R0 ;  /* 0x0000001fff037819 */ /* 0x000fc60000011400 */
[----:B------:R-:W-:Y:S01]  /*0280*/  @!P2 IMAD.MOV R2, RZ, RZ, -R2 ;  /* 0x000000ffff02a224 */ /* 0x000fe200078e0a02 */
[----:B------:R-:W-:Y:S02]  /*0290*/  @!P1 LOP3.LUT R2, RZ, R4, RZ, 0x33, !PT ;  /* 0x00000004ff029212 */ /* 0x000fe400078e33ff */
[----:B------:R-:W-:-:S03]  /*02a0*/  LEA.HI R3, R3, R0, RZ, 0x5 ;  /* 0x0000000003037211 */ /* 0x000fc600078f28ff */
[----:B------:R-:W-:Y:S02]  /*02b0*/  IMAD.SHL.U32 R6, R2, 0x8, RZ ;  /* 0x0000000802067824 */ /* 0x000fe400078e00ff */
[----:B------:R-:W-:-:S03]  /*02c0*/  IMAD.MOV R2, RZ, RZ, -R2 ;  /* 0x000000ffff027224 */ /* 0x000fc600078e0a02 */
[----:B------:R-:W-:Y:S01]  /*02d0*/  LEA.HI.SX32 R3, R3, -R6, 0x1b ;  /* 0x8000000603037211 */ /* 0x000fe200078fdaff */
[----:B------:R-:W-:-:S03]  /*02e0*/  IMAD R4, R4, R2, R5 ;  /* 0x0000000204047224 */ /* 0x000fc600078e0205 */
[----:B------:R-:W-:Y:S02]  /*02f0*/  VIMNMX R11, PT, PT, R3, 0x8, PT ;  /* 0x00000008030b7848 */ /* 0x000fe40003fe0100 */
[----:B------:R-:W-:Y:S02]  /*0300*/  IABS R9, R4 ;  /* 0x0000000400097213 */ /* 0x000fe40000000000 */
[----:B------:R-:W-:-:S04]  /*0310*/  IABS R7, R11 ;  /* 0x0000000b00077213 */ /* 0x000fc80000000000 */
[----:B------:R-:W1:Y:S08]  /*0320*/  I2F.RP R0, R7 ;  /* 0x0000000700007306 */ /* 0x000e700000209400 */
[----:B-1----:R-:W1:Y:S02]  /*0330*/  MUFU.RCP R0, R0 ;  /* 0x0000000000007308 */ /* 0x002e640000001000 */
[----:B-1----:R-:W-:-:S06]  /*0340*/  VIADD R3, R0, 0xffffffe ;  /* 0x0ffffffe00037836 */ /* 0x002fcc0000000000 */
[----:B------:R-:W1:Y:S02]  /*0350*/  F2I.FTZ.U32.TRUNC.NTZ R3, R3 ;  /* 0x0000000300037305 */ /* 0x000e64000021f000 */
[----:B-1----:R-:W-:-:S04]  /*0360*/  IMAD.MOV R8, RZ, RZ, -R3 ;  /* 0x000000ffff087224 */ /* 0x002fc800078e0a03 */
[----:B------:R-:W-:Y:S01]  /*0370*/  IMAD.MOV.U32 R2, RZ, RZ, R8 ;  /* 0x000000ffff027224 */ /* 0x000fe200078e0008 */
[----:B------:R-:W-:-:S03]  /*0380*/  IABS R8, R11 ;  /* 0x0000000b00087213 */ /* 0x000fc60000000000 */
[----:B------:R-:W-:Y:S02]  /*0390*/  IMAD R5, R2, R7, RZ ;  /* 0x0000000702057224 */ /* 0x000fe400078e02ff */
[----:B------:R-:W-:Y:S02]  /*03a0*/  IMAD.MOV.U32 R2, RZ, RZ, RZ ;  /* 0x000000ffff027224 */ /* 0x000fe400078e00ff */
[----:B------:R-:W-:Y:S02]  /*03b0*/  IMAD.MOV R0, RZ, RZ, -R8 ;  /* 0x000000ffff007224 */ /* 0x000fe400078e0a08 */
        /* <DEDUP_REMOVED lines=9> */
[----:B------:R-:W-:Y:S02]  /*0450*/  ISETP.GE.AND P2, PT, R0, RZ, PT ;  /* 0x000000ff0000720c */ /* 0x000fe40003f46270 */
[----:B------:R-:W1:Y:S05]  /*0460*/  S2R R0, SR_TID.X ;  /* 0x0000000000007919 */ /* 0x000e6a0000002100 */
[----:B------:R-:W-:Y:S01]  /*0470*/  @P0 VIADD R2, R2, 0x1 ;  /* 0x0000000102020836 */ /* 0x000fe20000000000 */
[----:B------:R-:W-:-:S03]  /*0480*/  ISETP.GT.AND P0, PT, R20, 0x7f, PT ;  /* 0x0000007f1400780c */ /* 0x000fc60003f04270 */
[----:B------:R-:W-:-:S04]  /*0490*/  IMAD.MOV.U32 R8, RZ, RZ, R2 ;  /* 0x000000ffff087224 */ /* 0x000fc800078e0002 */
[----:B------:R-:W-:Y:S01]  /*04a0*/  @!P2 IMAD.MOV R8, RZ, RZ, -R8 ;  /* 0x000000ffff08a224 */ /* 0x000fe200078e0a08 */
[----:B------:R-:W-:-:S05]  /*04b0*/  @!P1 LOP3.LUT R8, RZ, R11, RZ, 0x33, !PT ;  /* 0x0000000bff089212 */ /* 0x000fca00078e33ff */
[----:B------:R-:W-:Y:S02]  /*04c0*/  IMAD.MOV R2, RZ, RZ, -R8 ;  /* 0x000000ffff027224 */ /* 0x000fe400078e0a08 */
[----:B------:R-:W-:Y:S02]  /*04d0*/  @!P0 IMAD.MOV.U32 R52, RZ, RZ, RZ ;  /* 0x000000ffff348224 */ /* 0x000fe400078e00ff */
[----:B------:R-:W-:Y:S02]  /*04e0*/  IMAD R2, R11, R2, R4 ;  /* 0x000000020b027224 */ /* 0x000fe400078e0204 */
[----:B------:R-:W-:Y:S02]  /*04f0*/  @!P0 IMAD.MOV.U32 R54, RZ, RZ, RZ ;  /* 0x000000ffff368224 */ /* 0x000fe400078e00ff */
[----:B------:R-:W-:Y:S02]  /*0500*/  IMAD.IADD R2, R6, 0x1, R2 ;  /* 0x0000000106027824 */ /* 0x000fe400078e0202 */
[----:B------:R-:W-:Y:S01]  /*0510*/  IMAD.SHL.U32 R8, R8, 0x10, RZ ;  /* 0x0000001008087824 */ /* 0x000fe200078e00ff */
[C---:B-1----:R-:W-:Y:S01]  /*0520*/  LOP3.LUT R3, R0.reuse, 0x1f, RZ, 0xc0, !PT ;  /* 0x0000001f00037812 */ /* 0x042fe200078ec0ff */
[----:B------:R-:W-:Y:S01]  /*0530*/  @!P0 IMAD.SHL.U32 R5, R0, 0x20, RZ ;  /* 0x0000002000058824 */ /* 0x000fe200078e00ff */
[----:B------:R-:W-:-:S03]  /*0540*/  SHF.R.U32.HI R4, RZ, 0x5, R0 ;  /* 0x00000005ff047819 */ /* 0x000fc60000011600 */
[----:B------:R-:W-:Y:S01]  /*0550*/  IMAD R2, R2, 0x20, R3 ;  /* 0x0000002002027824 */ /* 0x000fe200078e0203 */
[----:B------:R-:W-:Y:S02]  /*0560*/  SGXT.U32 R3, R4, 0x2 ;  /* 0x000000020403781a */ /* 0x000fe40000000000 */
[----:B------:R-:W-:-:S04]  /*0570*/  @!P0 LOP3.LUT R4, R0, 0x40, RZ, 0xc0, !PT ;  /* 0x0000004000048812 */ /* 0x000fc800078ec0ff */
[----:B------:R-:W-:Y:S01]  /*0580*/  @!P0 SHF.R.U32.HI R6, RZ, 0x1, R4 ;  /* 0x00000001ff068819 */ /* 0x000fe20000011604 */
[----:B0--3--:R-:W-:Y:S06]  /*0590*/  @!P0 BRA `(.L_x_0) ;  /* 0x0000002c000c8947 */ /* 0x009fec0003800000 */
[----:B------:R-:W-:Y:S01]  /*05a0*/  IABS R13, R24 ;  /* 0x00000018000d7213 */ /* 0x000fe20000000000 */
[C---:B------:R-:W-:Y:S01]  /*05b0*/  VIADD R19, R8.reuse, 0xc ;  /* 0x0000000c08137836 */ /* 0x040fe20000000000 */
[----:B------:R-:W-:Y:S01]  /*05c0*/  IABS R35, R25 ;  /* 0x0000001900237213 */ /* 0x000fe20000000000 */
[C---:B------:R-:W-:Y:S01]  /*05d0*/  VIADD R21, R8.reuse, 0xb ;  /* 0x0000000b08157836 */ /* 0x040fe20000000000 */
[----:B------:R-:W0:Y:S01]  /*05e0*/  I2F.RP R7, R13 ;  /* 0x0000000d00077306 */ /* 0x000e220000209400 */
[----:B------:R-:W-:Y:S01]  /*05f0*/  IABS R12, R2 ;  /* 0x00000002000c7213 */ /* 0x000fe20000000000 */
[C---:B------:R-:W-:Y:S01]  /*0600*/  VIADD R22, R8.reuse, 0xa ;  /* 0x0000000a08167836 */ /* 0x040fe20000000000 */
[----:B------:R-:W-:Y:S01]  /*0610*/  IABS R15, R19 ;  /* 0x00000013000f7213 */ /* 0x000fe20000000000 */
[C---:B------:R-:W-:Y:S01]  /*0620*/  VIADD R29, R8.reuse, 0x8 ;  /* 0x00000008081d7836 */ /* 0x040fe20000000000 */
[----:B------:R-:W-:Y:S01]  /*0630*/  IABS R17, R21 ;  /* 0x0000001500117213 */ /* 0x000fe20000000000 */
[----:B------:R-:W-:Y:S01]  /*0640*/  VIADD R31, R8, 0x7 ;  /* 0x00000007081f7836 */ /* 0x000fe20000000000 */
[----:B------:R-:W-:Y:S01]  /*0650*/  ISETP.NE.AND P4, PT, R24, RZ, PT ;  /* 0x000000ff1800720c */ /* 0x000fe20003f85270 */
[----:B------:R-:W1:Y:S01]  /*0660*/  I2F.RP R6, R35 ;  /* 0x0000002300067306 */ /* 0x000e620000209400 */
[----:B------:R-:W-:Y:S01]  /*0670*/  IABS R18, R22 ;  /* 0x0000001600127213 */ /* 0x000fe20000000000 */
[C---:B------:R-:W-:Y:S01]  /*0680*/  VIADD R32, R8.reuse, 0x6 ;  /* 0x0000000608207836 */ /* 0x040fe20000000000 */
[----:B------:R-:W2:Y:S01]  /*0690*/  LDC.64 R50, c[0x0][0x388] ;  /* 0x0000e200ff327b82 */ /* 0x000ea20000000a00 */
[C---:B------:R-:W-:Y:S01]  /*06a0*/  VIADD R34, R8.reuse, 0x4 ;  /* 0x0000000408227836 */ /* 0x040fe20000000000 */
[----:B------:R-:W3:Y:S01]  /*06b0*/  LDCU UR5, c[0x0][0x3a4] ;  /* 0x00007480ff0577ac */ /* 0x000ee20008000800 */
[----:B------:R-:W-:Y:S01]  /*06c0*/  VIADD R33, R8, 0x5 ;  /* 0x0000000508217836 */ /* 0x000fe20000000000 */
[----:B------:R-:W-:Y:S01]  /*06d0*/  LEA.HI R79, R0, 0x5c, RZ, 0x1b ;  /* 0x0000005c004f7811 */ /* 0x000fe200078fd8ff */
[----:B0-----:R-:W0:Y:S01]  /*06e0*/  MUFU.RCP R7, R7 ;  /* 0x0000000700077308 */ /* 0x001e220000001000 */
[----:B------:R-:W-:Y:S01]  /*06f0*/  VIADD R36, R8, 0x3 ;  /* 0x0000000308247836 */ /* 0x000fe20000000000 */
[----:B------:R-:W-:Y:S01]  /*0700*/  LEA.HI R81, R0, 0x3c, RZ, 0x1b ;  /* 0x0000003c00517811 */ /* 0x000fe200078fd8ff */
[C---:B------:R-:W-:Y:S01]  /*0710*/  VIADD R37, R8.reuse, 0x2 ;  /* 0x0000000208257836 */ /* 0x040fe20000000000 */
[----:B------:R-:W4:Y:S01]  /*0720*/  LDC.64 R64, c[0x0][0x380] ;  /* 0x0000e000ff407b82 */ /* 0x000f220000000a00 */
[----:B------:R-:W-:Y:S01]  /*0730*/  VIADD R38, R8, 0x1 ;  /* 0x0000000108267836 */ /* 0x000fe20000000000 */
[----:B------:R-:W-:-:S02]  /*0740*/  IABS R26, R36 ;  /* 0x00000024001a7213 */ /* 0x000fc40000000000 */
[----:B------:R-:W-:Y:S01]  /*0750*/  CS2R R52, SRZ ;  /* 0x0000000000347805 */ /* 0x000fe2000001ff00 */
[----:B-1----:R-:W1:Y:S01]  /*0760*/  MUFU.RCP R6, R6 ;  /* 0x0000000600067308 */ /* 0x002e620000001000 */
[----:B------:R-:W-:Y:S02]  /*0770*/  IABS R27, R37 ;  /* 0x00000025001b7213 */ /* 0x000fe40000000000 */
[----:B------:R-:W-:Y:S02]  /*0780*/  CS2R R54, SRZ ;  /* 0x0000000000367805 */ /* 0x000fe4000001ff00 */
[----:B------:R-:W-:Y:S02]  /*0790*/  IABS R28, R38 ;  /* 0x00000026001c7213 */ /* 0x000fe40000000000 */
[----:B------:R-:W-:Y:S02]  /*07a0*/  LEA.HI R83, R0, 0x1c, RZ, 0x1b ;  /* 0x0000001c00537811 */ /* 0x000fe400078fd8ff */
[----:B------:R-:W-:Y:S01]  /*07b0*/  LOP3.LUT R85, R3, 0x6c, RZ, 0xfc, !PT ;  /* 0x0000006c03557812 */ /* 0x000fe200078efcff */
[----:B0-----:R-:W-:Y:S01]  /*07c0*/  VIADD R9, R7, 0xffffffe ;  /* 0x0ffffffe07097836 */ /* 0x001fe20000000000 */
[----:B------:R-:W-:-:S02]  /*07d0*/  LOP3.LUT R87, R3, 0x68, RZ, 0xfc, !PT ;  /* 0x0000006803577812 */ /* 0x000fc400078efcff */
[C---:B------:R-:W-:Y:S01]  /*07e0*/  LOP3.LUT R89, R3.reuse, 0x64, RZ, 0xfc, !PT ;  /* 0x0000006403597812 */ /* 0x040fe200078efcff */
[----:B------:R0:W5:Y:S01]  /*07f0*/  F2I.FTZ.U32.TRUNC.NTZ R5, R9 ;  /* 0x0000000900057305 */ /* 0x000162000021f000 */
[C---:B------:R-:W-:Y:S02]  /*0800*/  LOP3.LUT R91, R3.reuse, 0x60, RZ, 0xfc, !PT ;  /* 0x00000060035b7812 */ /* 0x040fe400078efcff */
[C---:B------:R-:W-:Y:S01]  /*0810*/  LOP3.LUT R93, R3.reuse, 0x58, RZ, 0xfc, !PT ;  /* 0x00000058035d7812 */ /* 0x040fe200078efcff */
[----:B-1----:R-:W-:Y:S01]  /*0820*/  VIADD R7, R6, 0xffffffe ;  /* 0x0ffffffe06077836 */ /* 0x002fe20000000000 */
[C---:B------:R-:W-:Y:S01]  /*0830*/  LOP3.LUT R95, R3.reuse, 0x54, RZ, 0xfc, !PT ;  /* 0x00000054035f7812 */ /* 0x040fe200078efcff */
[C---:B------:R-:W-:Y:S01]  /*0840*/  VIADD R6, R8.reuse, 0xf ;  /* 0x0000000f08067836 */ /* 0x040fe20000000000 */
[C---:B------:R-:W-:Y:S01]  /*0850*/  LOP3.LUT R97, R3.reuse, 0x50, RZ, 0xfc, !PT ;  /* 0x0000005003617812 */ /* 0x040fe200078efcff */
[----:B0-----:R-:W-:Y:S01]  /*0860*/  VIADD R9, R8, 0xe ;  /* 0x0000000e08097836 */ /* 0x001fe20000000000 */
[----:B------:R-:W-:-:S02]  /*0870*/  LOP3.LUT R99, R3, 0x4c, RZ, 0xfc, !PT ;  /* 0x0000004c03637812 */ /* 0x000fc400078efcff */
[----:B------:R-:W-:Y:S02]  /*0880*/  IABS R10, R6 ;  /* 0x00000006000a7213 */ /* 0x000fe40000000000 */
[----:B------:R-:W-:Y:S01]  /*0890*/  ISETP.GE.AND P1, PT, R6, RZ, PT ;  /* 0x000000ff0600720c */ /* 0x000fe20003f26270 */
[----:B-----5:R-:W-:Y:S01]  /*08a0*/  IMAD.MOV R4, RZ, RZ, -R5 ;  /* 0x000000ffff047224 */ /* 0x020fe200078e0a05 */
[----:B------:R-:W-:Y:S02]  /*08b0*/  ISETP.GE.AND P5, PT, R9, RZ, PT ;  /* 0x000000ff0900720c */ /* 0x000fe40003fa6270 */
[C---:B------:R-:W-:Y:S01]  /*08c0*/  LOP3.LUT R101, R3.reuse, 0x48, RZ, 0xfc, !PT ;  /* 0x0000004803657812 */ /* 0x040fe200078efcff */
[----:B------:R-:W-:Y:S01]  /*08d0*/  IMAD R11, R4, R13, RZ ;  /* 0x0000000d040b7224 */ /* 0x000fe200078e02ff */
[C---:B------:R-:W-:Y:S01]  /*08e0*/  LOP3.LUT R103, R3.reuse, 0x44, RZ, 0xfc, !PT ;  /* 0x0000004403677812 */ /* 0x040fe200078efcff */
[----:B------:R-:W-:Y:S01]  /*08f0*/  IMAD.MOV.U32 R4, RZ, RZ, RZ ;  /* 0x000000ffff047224 */ /* 0x000fe200078e00ff */
[----:B------:R-:W-:-:S02]  /*0900*/  LOP3.LUT R105, R3, 0x40, RZ, 0xfc, !PT ;  /* 0x0000004003697812 */ /* 0x000fc400078efcff */
[----:B------:R-:W-:Y:S01]  /*0910*/  LOP3.LUT R107, R3, 0x38, RZ, 0xfc, !PT ;  /* 0x00000038036b7812 */ /* 0x000fe200078efcff */
[----:B------:R-:W-:Y:S01]  /*0920*/  IMAD.HI.U32 R4, R5, R11, R4 ;  /* 0x0000000b05047227 */ /* 0x000fe200078e0004 */
[C---:B------:R-:W-:Y:S01]  /*0930*/  LOP3.LUT R109, R3.reuse, 0x34, RZ, 0xfc, !PT ;  /* 0x00000034036d7812 */ /* 0x040fe200078efcff */
[----:B------:R0:W1:Y:S01]  /*0940*/  F2I.FTZ.U32.TRUNC.NTZ R5, R7 ;  /* 0x0000000700057305 */ /* 0x000062000021f000 */
[C---:B------:R-:W-:Y:S02]  /*0950*/  LOP3.LUT R111, R3.reuse, 0x30, RZ, 0xfc, !PT ;  /* 0x00000030036f7812 */ /* 0x040fe400078efcff */
[C---:B------:R-:W-:Y:S01]  /*0960*/  LOP3.LUT R113, R3.reuse, 0x2c, RZ, 0xfc, !PT ;  /* 0x0000002c03717812 */ /* 0x040fe200078efcff */
[----:B------:R-:W-:Y:S01]  /*0970*/  IMAD.HI.U32 R4, R4, R12, RZ ;  /* 0x0000000c04047227 */ /* 0x000fe200078e00ff */
[C---:B------:R-:W-:Y:S02]  /*0980*/  LOP3.LUT R115, R3.reuse, 0x28, RZ, 0xfc, !PT ;  /* 0x0000002803737812 */ /* 0x040fe400078efcff */
[----:B------:R-:W-:Y:S01]  /*0990*/  LOP3.LUT R117, R3, 0x24, RZ, 0xfc, !PT ;  /* 0x0000002403757812 */ /* 0x000fe200078efcff */
[----:B------:R-:W-:Y:S01]  /*09a0*/  IMAD.MOV R4, RZ, RZ, -R4 ;  /* 0x000000ffff047224 */ /* 0x000fe200078e0a04 */
[----:B0-----:R-:W-:-:S02]  /*09b0*/  IABS R7, R9 ;  /* 0x0000000900077213 */ /* 0x001fc40000000000 */
[----:B------:R-:W-:Y:S01]  /*09c0*/  LOP3.LUT R119, R3, 0x20, RZ, 0xfc, !PT ;  /* 0x0000002003777812 */ /* 0x000fe200078efcff */
[----:B------:R-:W-:Y:S01]  /*09d0*/  IMAD R12, R13, R4, R12 ;  /* 0x000000040d0c7224 */ /* 0x000fe200078e020c */
[C---:B------:R-:W-:Y:S01]  /*09e0*/  LOP3.LUT R121, R3.reuse, 0x18, RZ, 0xfc, !PT ;  /* 0x0000001803797812 */ /* 0x040fe200078efcff */
[----:B-1----:R-:W-:Y:S01]  /*09f0*/  IMAD.MOV R4, RZ, RZ, -R5 ;  /* 0x000000ffff047224 */ /* 0x002fe200078e0a05 */
[----:B------:R-:W-:Y:S02]  /*0a00*/  LOP3.LUT R123, R3, 0x14, RZ, 0xfc, !PT ;  /* 0x00000014037b7812 */ /* 0x000fe400078efcff */
[----:B------:R-:W-:Y:S01]  /*0a10*/  ISETP.GT.U32.AND P0, PT, R13, R12, PT ;  /* 0x0000000c0d00720c */ /* 0x000fe20003f04070 */
[----:B------:R-:W-:Y:S01]  /*0a20*/  IMAD R11, R4, R35, RZ ;  /* 0x00000023040b7224 */ /* 0x000fe200078e02ff */
[C---:B------:R-:W-:Y:S01]  /*0a30*/  LOP3.LUT R125, R3.reuse, 0x10, RZ, 0xfc, !PT ;  /* 0x00000010037d7812 */ /* 0x040fe200078efcff */
[----:B------:R-:W-:Y:S01]  /*0a40*/  IMAD.MOV.U32 R4, RZ, RZ, RZ ;  /* 0x000000ffff047224 */ /* 0x000fe200078e00ff */
[----:B------:R-:W-:-:S02]  /*0a50*/  LOP3.LUT R127, R3, 0xc, RZ, 0xfc, !PT ;  /* 0x0000000c037f7812 */ /* 0x000fc400078efcff */
[----:B------:R-:W-:Y:S01]  /*0a60*/  LOP3.LUT R129, R3, 0x8, RZ, 0xfc, !PT ;  /* 0x0000000803817812 */ /* 0x000fe200078efcff */
[----:B------:R-:W-:Y:S01]  /*0a70*/  IMAD.HI.U32 R4, R5, R11, R4 ;  /* 0x0000000b05047227 */ /* 0x000fe200078e0004 */
[----:B------:R-:W-:-:S03]  /*0a80*/  LOP3.LUT R131, R3, 0x4, RZ, 0xfc, !PT ;  /* 0x0000000403837812 */ /* 0x000fc600078efcff */
[----:B------:R-:W-:Y:S02]  /*0a90*/  IMAD.MOV.U32 R11, RZ, RZ, R7 ;  /* 0x000000ffff0b7224 */ /* 0x000fe400078e0007 */
[----:B------:R-:W-:Y:S02]  /*0aa0*/  @!P0 IMAD.IADD R12, R12, 0x1, -R13 ;  /* 0x000000010c0c8824 */ /* 0x000fe400078e0a0d */
[----:B------:R-:W-:-:S03]  /*0ab0*/  IMAD.HI.U32 R5, R4, R10, RZ ;  /* 0x0000000a04057227 */ /* 0x000fc600078e00ff */
[----:B------:R-:W-:Y:S01]  /*0ac0*/  ISETP.GT.U32.AND P0, PT, R13, R12, PT ;  /* 0x0000000c0d00720c */ /* 0x000fe20003f04070 */
[----:B------:R-:W-:Y:S02]  /*0ad0*/  IMAD.MOV R5, RZ, RZ, -R5 ;  /* 0x000000ffff057224 */ /* 0x000fe400078e0a05 */
[----:B------:R-:W-:-:S04]  /*0ae0*/  IMAD.HI.U32 R7, R4, R11, RZ ;  /* 0x0000000b04077227 */ /* 0x000fc800078e00ff */
[C---:B------:R-:W-:Y:S02]  /*0af0*/  IMAD R5, R35.reuse, R5, R10 ;  /* 0x0000000523057224 */ /* 0x040fe400078e020a */
[----:B------:R-:W-:Y:S02]  /*0b00*/  IMAD.MOV R14, RZ, RZ, -R7 ;  /* 0x000000ffff0e7224 */ /* 0x000fe400078e0a07 */
[----:B------:R-:W-:Y:S01]  /*0b10*/  IMAD.HI.U32 R9, R4, R15, RZ ;  /* 0x0000000f04097227 */ /* 0x000fe200078e00ff */
[----:B------:R-:W-:-:S03]  /*0b20*/  ISETP.GT.U32.AND P2, PT, R35, R5, PT ;  /* 0x000000052300720c */ /* 0x000fc60003f44070 */
[----:B------:R-:W-:Y:S01]  /*0b30*/  @!P0 IMAD.IADD R12, R12, 0x1, -R13 ;  /* 0x000000010c0c8824 */ /* 0x000fe200078e0a0d */
[----:B------:R-:W-:Y:S01]  /*0b40*/  ISETP.GE.AND P0, PT, R2, RZ, PT ;  /* 0x000000ff0200720c */ /* 0x000fe20003f06270 */
[C---:B------:R-:W-:Y:S02]  /*0b50*/  IMAD R6, R35.reuse, R14, R11 ;  /* 0x0000000e23067224 */ /* 0x040fe400078e020b */
[----:B------:R-:W-:Y:S02]  /*0b60*/  VIADD R7, R8, 0xd ;  /* 0x0000000d08077836 */ /* 0x000fe40000000000 */
[----:B------:R-:W-:Y:S01]  /*0b70*/  IMAD.HI.U32 R10, R4, R17, RZ ;  /* 0x00000011040a7227 */ /* 0x000fe200078e00ff */
[----:B------:R-:W-:Y:S02]  /*0b80*/  ISETP.GT.U32.AND P6, PT, R35, R6, PT ;  /* 0x000000062300720c */ /* 0x000fe40003fc4070 */
[----:B------:R-:W-:Y:S01]  /*0b90*/  IABS R13, R7 ;  /* 0x00000007000d7213 */ /* 0x000fe20000000000 */
[----:B------:R-:W-:Y:S01]  /*0ba0*/  IMAD.MOV R16, RZ, RZ, -R9 ;  /* 0x000000ffff107224 */ /* 0x000fe200078e0a09 */
[----:B------:R-:W-:Y:S01]  /*0bb0*/  ISETP.GE.AND P3, PT, R7, RZ, PT ;  /* 0x000000ff0700720c */ /* 0x000fe20003f66270 */
[----:B------:R-:W-:-:S02]  /*0bc0*/  IMAD.MOV.U32 R30, RZ, RZ, R12 ;  /* 0x000000ffff1e7224 */ /* 0x000fc400078e000c */
[----:B------:R-:W-:Y:S02]  /*0bd0*/  IMAD.MOV R10, RZ, RZ, -R10 ;  /* 0x000000ffff0a7224 */ /* 0x000fe400078e0a0a */
[----:B------:R-:W-:Y:S01]  /*0be0*/  IMAD R9, R35, R16, R15 ;  /* 0x0000001023097224 */ /* 0x000fe200078e020f */
[----:B------:R-:W-:Y:S01]  /*0bf0*/  IABS R16, R29 ;  /* 0x0000001d00107213 */ /* 0x000fe20000000000 */
[----:B------:R-:W-:Y:S02]  /*0c00*/  @!P2 IMAD.IADD R5, R5, 0x1, -R35 ;  /* 0x000000010505a824 */ /* 0x000fe400078e0a23 */
[----:B------:R-:W-:Y:S01]  /*0c10*/  @!P0 IMAD.MOV R30, RZ, RZ, -R30 ;  /* 0x000000ffff1e8224 */ /* 0x000fe200078e0a1e */
[----:B------:R-:W-:Y:S01]  /*0c20*/  @!P4 LOP3.LUT R30, RZ, R24, RZ, 0x33, !PT ;  /* 0x00000018ff1ec212 */ /* 0x000fe200078e33ff */
[----:B------:R-:W-:Y:S01]  /*0c30*/  IMAD.HI.U32 R7, R4, R13, RZ ;  /* 0x0000000d04077227 */ /* 0x000fe200078e00ff */
[C---:B------:R-:W-:Y:S02]  /*0c40*/  ISETP.GT.U32.AND P4, PT, R35.reuse, R9, PT ;  /* 0x000000092300720c */ /* 0x040fe40003f84070 */
[C---:B------:R-:W-:Y:S01]  /*0c50*/  ISETP.GT.U32.AND P2, PT, R35.reuse, R5, PT ;  /* 0x000000052300720c */ /* 0x040fe20003f44070 */
[C---:B------:R-:W-:Y:S01]  /*0c60*/  IMAD R10, R35.reuse, R10, R17 ;  /* 0x0000000a230a7224 */ /* 0x040fe200078e0211 */
[----:B------:R-:W-:Y:S01]  /*0c70*/  IABS R17, R31 ;  /* 0x0000001f00117213 */ /* 0x000fe20000000000 */
[----:B------:R-:W-:Y:S01]  /*0c80*/  IMAD.MOV R14, RZ, RZ, -R7 ;  /* 0x000000ffff0e7224 */ /* 0x000fe200078e0a07 */
[----:B------:R-:W-:Y:S01]  /*0c90*/  IABS R24, R34 ;  /* 0x0000002200187213 */ /* 0x000fe20000000000 */
[----:B------:R-:W-:Y:S01]  /*0ca0*/  @!P6 IMAD.IADD R6, R6, 0x1, -R35 ;  /* 0x000000010606e824 */ /* 0x000fe200078e0a23 */
[C---:B------:R-:W-:Y:S01]  /*0cb0*/  ISETP.GT.U32.AND P6, PT, R35.reuse, R10, PT ;  /* 0x0000000a2300720c */ /* 0x040fe20003fc4070 */
[----:B------:R-:W-:-:S02]  /*0cc0*/  IMAD R7, R35, R14, R13 ;  /* 0x0000000e23077224 */ /* 0x000fc400078e020d */
[----:B------:R-:W-:-:S03]  /*0cd0*/  IMAD.HI.U32 R11, R4, R18, RZ ;  /* 0x00000012040b7227 */ /* 0x000fc600078e00ff */
[----:B------:R-:W-:Y:S01]  /*0ce0*/  ISETP.GT.U32.AND P0, PT, R35, R7, PT ;  /* 0x000000072300720c */ /* 0x000fe20003f04070 */
[----:B------:R-:W-:Y:S02]  /*0cf0*/  VIADD R15, R8, 0x9 ;  /* 0x00000009080f7836 */ /* 0x000fe40000000000 */
[----:B------:R-:W-:Y:S02]  /*0d00*/  IMAD.MOV R11, RZ, RZ, -R11 ;  /* 0x000000ffff0b7224 */ /* 0x000fe400078e0a0b */
[--C-:B------:R-:W-:Y:S01]  /*0d10*/  @!P4 IMAD.IADD R9, R9, 0x1, -R35.reuse ;  /* 0x000000010909c824 */ /* 0x100fe200078e0a23 */
[----:B------:R-:W-:Y:S01]  /*0d20*/  IABS R13, R15 ;  /* 0x0000000f000d7213 */ /* 0x000fe20000000000 */
[--C-:B------:R-:W-:Y:S01]  /*0d30*/  @!P2 IMAD.IADD R5, R5, 0x1, -R35.reuse ;  /* 0x000000010505a824 */ /* 0x100fe200078e0a23 */
[----:B------:R-:W-:Y:S01]  /*0d40*/  ISETP.GE.AND P2, PT, R19, RZ, PT ;  /* 0x000000ff1300720c */ /* 0x000fe20003f46270 */
[C---:B------:R-:W-:Y:S01]  /*0d50*/  IMAD R12, R35.reuse, R11, R18 ;  /* 0x0000000b230c7224 */ /* 0x040fe200078e0212 */
[----:B------:R-:W-:Y:S01]  /*0d60*/  IABS R18, R32 ;  /* 0x0000002000127213 */ /* 0x000fe20000000000 */
[----:B------:R-:W-:Y:S01]  /*0d70*/  @!P6 IMAD.IADD R10, R10, 0x1, -R35 ;  /* 0x000000010a0ae824 */ /* 0x000fe200078e0a23 */
[----:B------:R-:W-:Y:S01]  /*0d80*/  ISETP.GT.U32.AND P6, PT, R35, R9, PT ;  /* 0x000000092300720c */ /* 0x000fe20003fc4070 */
[----:B------:R-:W-:-:S02]  /*0d90*/  IMAD.MOV.U32 R11, RZ, RZ, R5 ;  /* 0x000000ffff0b7224 */ /* 0x000fc400078e0005 */
[----:B------:R-:W-:-:S04]  /*0da0*/  IMAD.HI.U32 R5, R4, R13, RZ ;  /* 0x0000000d04057227 */ /* 0x000fc800078e00ff */
[----:B------:R-:W-:Y:S02]  /*0db0*/  IMAD.MOV R14, RZ, RZ, -R5 ;  /* 0x000000ffff0e7224 */ /* 0x000fe400078e0a05 */
[----:B------:R-:W-:Y:S01]  /*0dc0*/  @!P0 IMAD.IADD R7, R7, 0x1, -R35 ;  /* 0x0000000107078824 */ /* 0x000fe200078e0a23 */
[C---:B------:R-:W-:Y:S01]  /*0dd0*/  ISETP.GT.U32.AND P0, PT, R35.reuse, R6, PT ;  /* 0x000000062300720c */ /* 0x040fe20003f04070 */
[----:B------:R-:W-:Y:S02]  /*0de0*/  IMAD R5, R35, R14, R13 ;  /* 0x0000000e23057224 */ /* 0x000fe400078e020d */
[----:B------:R-:W-:Y:S01]  /*0df0*/  @!P6 IMAD.IADD R9, R9, 0x1, -R35 ;  /* 0x000000010909e824 */ /* 0x000fe200078e0a23 */
[C---:B------:R-:W-:Y:S01]  /*0e00*/  ISETP.GT.U32.AND P4, PT, R35.reuse, R7, PT ;  /* 0x000000072300720c */ /* 0x040fe20003f84070 */
[----:B------:R-:W-:Y:S01]  /*0e10*/  IMAD.HI.U32 R13, R4, R16, RZ ;  /* 0x00000010040d7227 */ /* 0x000fe200078e00ff */
[----:B------:R-:W-:-:S03]  /*0e20*/  ISETP.GT.U32.AND P6, PT, R35, R5, PT ;  /* 0x000000052300720c */ /* 0x000fc60003fc4070 */
[----:B------:R-:W-:Y:S02]  /*0e30*/  IMAD.MOV R14, RZ, RZ, -R13 ;  /* 0x000000ffff0e7224 */ /* 0x000fe400078e0a0d */
[----:B------:R-:W-:-:S04]  /*0e40*/  IMAD.HI.U32 R13, R4, R17, RZ ;  /* 0x00000011040d7227 */ /* 0x000fc800078e00ff */
[--C-:B------:R-:W-:Y:S01]  /*0e50*/  @!P0 IMAD.IADD R6, R6, 0x1, -R35.reuse ;  /* 0x0000000106068824 */ /* 0x100fe200078e0a23 */
[C---:B------:R-:W-:Y:S01]  /*0e60*/  ISETP.GT.U32.AND P0, PT, R35.reuse, R12, PT ;  /* 0x0000000c2300720c */ /* 0x040fe20003f04070 */
[----:B------:R-:W-:Y:S02]  /*0e70*/  IMAD R14, R35, R14, R16 ;  /* 0x0000000e230e7224 */ /* 0x000fe400078e0210 */
[----:B------:R-:W-:Y:S02]  /*0e80*/  @!P6 IMAD.IADD R5, R5, 0x1, -R35 ;  /* 0x000000010505e824 */ /* 0x000fe400078e0a23 */
[----:B------:R-:W-:Y:S01]  /*0e90*/  IMAD.MOV R16, RZ, RZ, -R13 ;  /* 0x000000ffff107224 */ /* 0x000fe200078e0a0d */
[C---:B------:R-:W-:Y:S01]  /*0ea0*/  ISETP.GT.U32.AND P6, PT, R35.reuse, R14, PT ;  /* 0x0000000e2300720c */ /* 0x040fe20003fc4070 */
[----:B------:R-:W-:Y:S01]  /*0eb0*/  @!P1 IMAD.MOV R11, RZ, RZ, -R11 ;  /* 0x000000ffff0b9224 */ /* 0x000fe200078e0a0b */
[C---:B------:R-:W-:Y:S01]  /*0ec0*/  ISETP.GT.U32.AND P1, PT, R35.reuse, R10, PT ;  /* 0x0000000a2300720c */ /* 0x040fe20003f24070 */
[----:B------:R-:W-:-:S02]  /*0ed0*/  IMAD R16, R35, R16, R17 ;  /* 0x0000001023107224 */ /* 0x000fc400078e0211 */
[--C-:B------:R-:W-:Y:S01]  /*0ee0*/  @!P4 IMAD.IADD R7, R7, 0x1, -R35.reuse ;  /* 0x000000010707c824 */ /* 0x100fe200078e0a23 */
[----:B------:R-:W-:Y:S01]  /*0ef0*/  ISETP.GE.AND P4, PT, R21, RZ, PT ;  /* 0x000000ff1500720c */ /* 0x000fe20003f86270 */
[----:B------:R-:W-:Y:S01]  /*0f00*/  @!P0 IMAD.IADD R12, R12, 0x1, -R35 ;  /* 0x000000010c0c8824 */ /* 0x000fe200078e0a23 */
[----:B------:R-:W-:Y:S01]  /*0f10*/  ISETP.GE.AND P0, PT, R15, RZ, PT ;  /* 0x000000ff0f00720c */ /* 0x000fe20003f06270 */
[----:B------:R-:W-:-:S04]  /*0f20*/  IMAD.HI.U32 R15, R4, R18, RZ ;  /* 0x00000012040f7227 */ /* 0x000fc800078e00ff */
[----:B------:R-:W-:Y:S02]  /*0f30*/  IMAD.MOV R15, RZ, RZ, -R15 ;  /* 0x000000ffff0f7224 */ /* 0x000fe400078e0a0f */
[----:B------:R-:W-:Y:S01]  /*0f40*/  @!P6 IMAD.IADD R14, R14, 0x1, -R35 ;  /* 0x000000010e0ee824 */ /* 0x000fe200078e0a23 */
[C---:B------:R-:W-:Y:S01]  /*0f50*/  ISETP.GT.U32.AND P6, PT, R35.reuse, R16, PT ;  /* 0x000000102300720c */ /* 0x040fe20003fc4070 */
[----:B------:R-:W-:Y:S02]  /*0f60*/  IMAD R18, R35, R15, R18 ;  /* 0x0000000f23127224 */ /* 0x000fe400078e0212 */
[----:B------:R-:W-:-:S04]  /*0f70*/  IMAD.HI.U32 R15, R4, R24, RZ ;  /* 0x00000018040f7227 */ /* 0x000fc800078e00ff */
[----:B------:R-:W-:Y:S01]  /*0f80*/  @!P1 IMAD.IADD R10, R10, 0x1, -R35 ;  /* 0x000000010a0a9824 */ /* 0x000fe200078e0a23 */
[----:B------:R-:W-:Y:S01]  /*0f90*/  ISETP.GE.AND P1, PT, R22, RZ, PT ;  /* 0x000000ff1600720c */ /* 0x000fe20003f26270 */
[----:B------:R-:W-:Y:S01]  /*0fa0*/  IMAD.MOV R15, RZ, RZ, -R15 ;  /* 0x000000ffff0f7224 */ /* 0x000fe200078e0a0f */
[----:B------:R-:W-:Y:S01]  /*0fb0*/  IABS R22, R33 ;  /* 0x0000002100167213 */ /* 0x000fe20000000000 */
[----:B------:R-:W-:Y:S02]  /*0fc0*/  IMAD.MOV.U32 R17, RZ, RZ, R9 ;  /* 0x000000ffff117224 */ /* 0x000fe400078e0009 */
[----:B------:R-:W-:Y:S02]  /*0fd0*/  IMAD R24, R35, R15, R24 ;  /* 0x0000000f23187224 */ /* 0x000fe400078e0218 */
[----:B------:R-:W-:-:S04]  /*0fe0*/  IMAD.HI.U32 R13, R4, R22, RZ ;  /* 0x00000016040d7227 */ /* 0x000fc800078e00ff */
[----:B------:R-:W-:Y:S01]  /*0ff0*/  @!P6 IMAD.IADD R16, R16, 0x1, -R35 ;  /* 0x000000011010e824 */ /* 0x000fe200078e0a23 */
[C---:B------:R-:W-:Y:S01]  /*1000*/  ISETP.GT.U32.AND P6, PT, R35.reuse, R5, PT ;  /* 0x000000052300720c */ /* 0x040fe20003fc4070 */
[----:B------:R-:W-:Y:S02]  /*1010*/  IMAD.MOV.U32 R15, RZ, RZ, R7 ;  /* 0x000000ffff0f7224 */ /* 0x000fe400078e0007 */
[----:B------:R-:W-:Y:S01]  /*1020*/  @!P2 IMAD.MOV R17, RZ, RZ, -R17 ;  /* 0x000000ffff11a224 */ /* 0x000fe200078e0a11 */
[----:B------:R-:W-:Y:S01]  /*1030*/  ISETP.GT.U32.AND P2, PT, R35, R14, PT ;  /* 0x0000000e2300720c */ /* 0x000fe20003f44070 */
[----:B------:R-:W-:-:S04]  /*1040*/  IMAD.HI.U32 R21, R4, R26, RZ ;  /* 0x0000001a04157227 */ /* 0x000fc800078e00ff */
[----:B------:R-:W-:Y:S02]  /*1050*/  IMAD.MOV R13, RZ, RZ, -R13 ;  /* 0x000000ffff0d7224 */ /* 0x000fe400078e0a0d */
[----:B------:R-:W-:Y:S01]  /*1060*/  @!P3 IMAD.MOV R15, RZ, RZ, -R15 ;  /* 0x000000ffff0fb224 */ /* 0x000fe200078e0a0f */
[C---:B------:R-:W-:Y:S01]  /*1070*/  ISETP.GT.U32.AND P3, PT, R35.reuse, R16, PT ;  /* 0x000000102300720c */ /* 0x040fe20003f64070 */
[----:B------:R-:W-:Y:S02]  /*1080*/  IMAD.MOV R21, RZ, RZ, -R21 ;  /* 0x000000ffff157224 */ /* 0x000fe400078e0a15 */
[C---:B------:R-:W-:Y:S02]  /*1090*/  IMAD R22, R35.reuse, R13, R22 ;  /* 0x0000000d23167224 */ /* 0x040fe400078e0216 */
[----:B------:R-:W-:Y:S02]  /*10a0*/  IMAD.MOV.U32 R13, RZ, RZ, R6 ;  /* 0x000000ffff0d7224 */ /* 0x000fe400078e0006 */
[----:B------:R-:W-:-:S02]  /*10b0*/  IMAD R26, R35, R21, R26 ;  /* 0x00000015231a7224 */ /* 0x000fc400078e021a */
[----:B------:R-:W-:Y:S01]  /*10c0*/  @!P5 IMAD.MOV R13, RZ, RZ, -R13 ;  /* 0x000000ffff0dd224 */ /* 0x000fe200078e0a0d */
[C---:B------:R-:W-:Y:S01]  /*10d0*/  ISETP.GT.U32.AND P5, PT, R35.reuse, R12, PT ;  /* 0x0000000c2300720c */ /* 0x040fe20003fa4070 */
[----:B------:R-:W-:Y:S02]  /*10e0*/  IMAD.MOV.U32 R19, RZ, RZ, R10 ;  /* 0x000000ffff137224 */ /* 0x000fe400078e000a */
[----:B------:R-:W-:Y:S01]  /*10f0*/  @!P2 IMAD.IADD R14, R14, 0x1, -R35 ;  /* 0x000000010e0ea824 */ /* 0x000fe200078e0a23 */
[C---:B------:R-:W-:Y:S01]  /*1100*/  ISETP.GT.U32.AND P2, PT, R35.reuse, R26, PT ;  /* 0x0000001a2300720c */ /* 0x040fe20003f44070 */
[----:B------:R-:W-:Y:S01]  /*1110*/  @!P4 IMAD.MOV R19, RZ, RZ, -R19 ;  /* 0x000000ffff13c224 */ /* 0x000fe200078e0a13 */
[----:B------:R-:W-:Y:S01]  /*1120*/  ISETP.GT.U32.AND P4, PT, R35, R18, PT ;  /* 0x000000122300720c */ /* 0x000fe20003f84070 */
[----:B------:R-:W-:Y:S01]  /*1130*/  @!P3 IMAD.IADD R16, R16, 0x1, -R35 ;  /* 0x000000011010b824 */ /* 0x000fe200078e0a23 */
[----:B------:R-:W-:Y:S01]  /*1140*/  ISETP.GE.AND P3, PT, R29, RZ, PT ;  /* 0x000000ff1d00720c */ /* 0x000fe20003f66270 */
[----:B------:R-:W-:Y:S01]  /*1150*/  IMAD.HI.U32 R23, R4, R27, RZ ;  /* 0x0000001b04177227 */ /* 0x000fe200078e00ff */
[----:B------:R-:W-:-:S03]  /*1160*/  IABS R29, R8 ;  /* 0x00000008001d7213 */ /* 0x000fc60000000000 */
[----:B------:R-:W-:Y:S01]  /*1170*/  @!P5 IMAD.IADD R12, R12, 0x1, -R35 ;  /* 0x000000010c0cd824 */ /* 0x000fe200078e0a23 */
[C---:B------:R-:W-:Y:S01]  /*1180*/  ISETP.GT.U32.AND P5, PT, R35.reuse, R22, PT ;  /* 0x000000162300720c */ /* 0x040fe20003fa4070 */
[----:B------:R-:W-:Y:S02]  /*1190*/  IMAD.MOV R6, RZ, RZ, -R23 ;  /* 0x000000ffff067224 */ /* 0x000fe400078e0a17 */
[--C-:B------:R-:W-:Y:S01]  /*11a0*/  @!P2 IMAD.IADD R26, R26, 0x1, -R35.reuse ;  /* 0x000000011a1aa824 */ /* 0x100fe200078e0a23 */
[----:B------:R-:W-:Y:S01]  /*11b0*/  ISETP.GE.AND P2, PT, R32, RZ, PT ;  /* 0x000000ff2000720c */ /* 0x000fe20003f46270 */
[----:B------:R-:W-:Y:S02]  /*11c0*/  @!P4 IMAD.IADD R18, R18, 0x1, -R35 ;  /* 0x000000011212c824 */ /* 0x000fe400078e0a23 */
[----:B------:R-:W-:Y:S01]  /*11d0*/  IMAD.MOV.U32 R21, RZ, RZ, R12 ;  /* 0x000000ffff157224 */ /* 0x000fe200078e000c */
[----:B------:R-:W-:Y:S01]  /*11e0*/  SHF.R.S32.HI R12, RZ, 0x6, R0 ;  /* 0x00000006ff0c7819 */ /* 0x000fe20000011400 */
[----:B------:R-:W-:-:S02]  /*11f0*/  IMAD R27, R35, R6, R27 ;  /* 0x00000006231b7224 */ /* 0x000fc400078e021b */
[----:B------:R-:W-:Y:S01]  /*1200*/  @!P3 IMAD.MOV R14, RZ, RZ, -R14 ;  /* 0x000000ffff0eb224 */ /* 0x000fe200078e0a0e */
[C---:B------:R-:W-:Y:S01]  /*1210*/  ISETP.GT.U32.AND P3, PT, R35.reuse, R26, PT ;  /* 0x0000001a2300720c */ /* 0x040fe20003f64070 */
[----:B------:R-:W-:Y:S01]  /*1220*/  IMAD.HI.U32 R6, R4, R28, RZ ;  /* 0x0000001c04067227 */ /* 0x000fe200078e00ff */
[----:B------:R-:W-:-:S03]  /*1230*/  ISETP.GT.U32.AND P4, PT, R35, R27, PT ;  /* 0x0000001b2300720c */ /* 0x000fc60003f84070 */
[----:B------:R-:W-:-:S04]  /*1240*/  IMAD.HI.U32 R4, R4, R29, RZ ;  /* 0x0000001d04047227 */ /* 0x000fc800078e00ff */
[----:B------:R-:W-:Y:S01]  /*1250*/  @!P1 IMAD.MOV R21, RZ, RZ, -R21 ;  /* 0x000000ffff159224 */ /* 0x000fe200078e0a15 */
[----:B------:R-:W-:Y:S01]  /*1260*/  ISETP.GT.U32.AND P1, PT, R35, R18, PT ;  /* 0x000000122300720c */ /* 0x000fe20003f24070 */
[----:B------:R-:W-:Y:S01]  /*1270*/  @!P6 IMAD.IADD R5, R5, 0x1, -R35 ;  /* 0x000000010505e824 */ /* 0x000fe200078e0a23 */
[C---:B------:R-:W-:Y:S01]  /*1280*/  ISETP.GT.U32.AND P6, PT, R35.reuse, R24, PT ;  /* 0x000000182300720c */ /* 0x040fe20003fc4070 */
[----:B------:R-:W-:Y:S02]  /*1290*/  IMAD.MOV R6, RZ, RZ, -R6 ;  /* 0x000000ffff067224 */ /* 0x000fe400078e0a06 */
[----:B------:R-:W-:Y:S02]  /*12a0*/  IMAD.MOV R4, RZ, RZ, -R4 ;  /* 0x000000ffff047224 */ /* 0x000fe400078e0a04 */
[----:B------:R-:W-:Y:S01]  /*12b0*/  IMAD.MOV.U32 R23, RZ, RZ, R5 ;  /* 0x000000ffff177224 */ /* 0x000fe200078e0005 */
[----:B------:R-:W-:Y:S01]  /*12c0*/  SHF.R.S32.HI R5, RZ, 0x1f, R20 ;  /* 0x0000001fff057819 */ /* 0x000fe20000011414 */
[----:B------:R-:W-:-:S02]  /*12d0*/  IMAD R28, R35, R6, R28 ;  /* 0x00000006231c7224 */ /* 0x000fc400078e021c */
[C---:B------:R-:W-:Y:S01]  /*12e0*/  IMAD.SHL.U32 R9, R0.reuse, 0x40, RZ ;  /* 0x0000004000097824 */ /* 0x040fe200078e00ff */
[----:B------:R-:W-:Y:S01]  /*12f0*/  LEA.HI R20, R5, R20, RZ, 0x7 ;  /* 0x0000001405147211 */ /* 0x000fe200078f38ff */
[----:B------:R-:W-:Y:S01]  /*1300*/  IMAD R29, R35, R4, R29 ;  /* 0x00000004231d7224 */ /* 0x000fe200078e021d */
[C---:B------:R-:W-:Y:S01]  /*1310*/  LOP3.LUT R4, R0.reuse, 0x40, RZ, 0xc0, !PT ;  /* 0x0000004000047812 */ /* 0x040fe200078ec0ff */
[C---:B------:R-:W-:Y:S01]  /*1320*/  IMAD.SHL.U32 R6, R0.reuse, 0x8, RZ ;  /* 0x0000000800067824 */ /* 0x040fe200078e00ff */
[----:B------:R-:W-:Y:S01]  /*1330*/  LOP3.LUT R5, R0, 0x7, RZ, 0xc0, !PT ;  /* 0x0000000700057812 */ /* 0x000fe200078ec0ff */
[--C-:B------:R-:W-:Y:S01]  /*1340*/  @!P3 IMAD.IADD R26, R26, 0x1, -R35.reuse ;  /* 0x000000011a1ab824 */ /* 0x100fe200078e0a23 */
[----:B------:R-:W-:Y:S01]  /*1350*/  LOP3.LUT R32, R9, 0x800, RZ, 0xc0, !PT ;  /* 0x0000080009207812 */ /* 0x000fe200078ec0ff */
[----:B------:R-:W-:Y:S01]  /*1360*/  IMAD.SHL.U32 R7, R0, 0x2, RZ ;  /* 0x0000000200077824 */ /* 0x000fe200078e00ff */
[----:B------:R-:W-:Y:S01]  /*1370*/  ISETP.GT.U32.AND P3, PT, R35, R29, PT ;  /* 0x0000001d2300720c */ /* 0x000fe20003f64070 */
[--C-:B------:R-:W-:Y:S01]  /*1380*/  @!P1 IMAD.IADD R18, R18, 0x1, -R35.reuse ;  /* 0x0000000112129824 */ /* 0x100fe200078e0a23 */
[----:B------:R-:W-:Y:S01]  /*1390*/  LOP3.LUT R10, R6, 0x30, RZ, 0xc0, !PT ;  /* 0x00000030060a7812 */ /* 0x000fe200078ec0ff */
[--C-:B------:R-:W-:Y:S01]  /*13a0*/  @!P5 IMAD.IADD R22, R22, 0x1, -R35.reuse ;  /* 0x000000011616d824 */ /* 0x100fe200078e0a23 */
[----:B------:R-:W-:Y:S01]  /*13b0*/  SHF.R.U32.HI R6, RZ, 0x1, R4 ;  /* 0x00000001ff067819 */ /* 0x000fe20000011604 */
[----:B------:R-:W-:Y:S01]  /*13c0*/  @!P6 IMAD.IADD R24, R24, 0x1, -R35 ;  /* 0x000000011818e824 */ /* 0x000fe200078e0a23 */
[----:B------:R-:W-:Y:S01]  /*13d0*/  ISETP.GE.AND P1, PT, R33, RZ, PT ;  /* 0x000000ff2100720c */ /* 0x000fe20003f26270 */
[C---:B------:R-:W-:Y:S01]  /*13e0*/  IMAD R33, R5.reuse, 0x100, R32 ;  /* 0x0000010005217824 */ /* 0x040fe200078e0220 */
[----:B------:R-:W-:Y:S01]  /*13f0*/  SGXT R9, R12, 0x1 ;  /* 0x000000010c09781a */ /* 0x000fe20000000200 */
[----:B------:R-:W-:Y:S01]  /*1400*/  IMAD R12, R5, 0x40, R10 ;  /* 0x00000040050c7824 */ /* 0x000fe200078e020a */
[----:B------:R-:W-:Y:S01]  /*1410*/  ISETP.GE.AND P5, PT, R31, RZ, PT ;  /* 0x000000ff1f00720c */ /* 0x000fe20003fa6270 */
[----:B------:R-:W-:Y:S01]  /*1420*/  IMAD.SHL.U32 R32, R5, 0x10, RZ ;  /* 0x0000001005207824 */ /* 0x000fe200078e00ff */
[----:B------:R-:W-:Y:S01]  /*1430*/  ISETP.GT.U32.AND P6, PT, R35, R28, PT ;  /* 0x0000001c2300720c */ /* 0x000fe20003fc4070 */
[----:B------:R-:W-:Y:S01]  /*1440*/  IMAD.SHL.U32 R5, R0, 0x20, RZ ;  /* 0x0000002000057824 */ /* 0x000fe200078e00ff */
[----:B------:R-:W-:Y:S01]  /*1450*/  LOP3.LUT R31, R6, 0x10, R7, 0xf8, !PT ;  /* 0x00000010061f7812 */ /* 0x000fe200078ef807 */
[----:B------:R-:W-:Y:S01]  /*1460*/  @!P3 IMAD.IADD R29, R29, 0x1, -R35 ;  /* 0x000000011d1db824 */ /* 0x000fe200078e0a23 */
[----:B------:R-:W-:Y:S01]  /*1470*/  LOP3.LUT R10, R9, 0x90, RZ, 0xc0, !PT ;  /* 0x00000090090a7812 */ /* 0x000fe200078ec0ff */
[----:B------:R-:W-:Y:S01]  /*1480*/  @!P2 IMAD.MOV R18, RZ, RZ, -R18 ;  /* 0x000000ffff12a224 */ /* 0x000fe200078e0a12 */
[----:B------:R-:W-:Y:S01]  /*1490*/  LOP3.LUT R31, R12, R31, RZ, 0x3c, !PT ;  /* 0x0000001f0c1f7212 */ /* 0x000fe200078e3cff */
[----:B------:R-:W-:Y:S01]  /*14a0*/  @!P0 IMAD.MOV R23, RZ, RZ, -R23 ;  /* 0x000000ffff178224 */ /* 0x000fe200078e0a17 */
[----:B------:R-:W-:Y:S01]  /*14b0*/  LOP3.LUT R12, R5, 0x200, RZ, 0xc0, !PT ;  /* 0x00000200050c7812 */ /* 0x000fe200078ec0ff */
[----:B------:R-:W-:Y:S01]  /*14c0*/  @!P4 IMAD.IADD R27, R27, 0x1, -R35 ;  /* 0x000000011b1bc824 */ /* 0x000fe200078e0a23 */
[--C-:B------:R-:W-:Y:S01]  /*14d0*/  LOP3.LUT R32, R32, 0x30, R7.reuse, 0x78, !PT ;  /* 0x0000003020207812 */ /* 0x100fe200078e7807 */
[----:B------:R-:W-:Y:S01]  /*14e0*/  @!P5 IMAD.MOV R16, RZ, RZ, -R16 ;  /* 0x000000ffff10d224 */ /* 0x000fe200078e0a10 */
[----:B------:R-:W-:Y:S01]  /*14f0*/  LOP3.LUT R7, R10, 0x7e, R7, 0x78, !PT ;  /* 0x0000007e0a077812 */ /* 0x000fe200078e7807 */
[----:B------:R-:W-:Y:S01]  /*1500*/  @!P6 IMAD.IADD R28, R28, 0x1, -R35 ;  /* 0x000000011c1ce824 */ /* 0x000fe200078e0a23 */
[----:B------:R-:W-:Y:S01]  /*1510*/  IADD3 R10, PT, PT, R31, UR4, R12 ;  /* 0x000000041f0a7c10 */ /* 0x000fe2000fffe00c */
[----:B---3--:R-:W-:Y:S01]  /*1520*/  IMAD R30, R30, UR5, RZ ;  /* 0x000000051e1e7c24 */ /* 0x008fe2000f8e02ff */
[----:B------:R-:W-:Y:S01]  /*1530*/  ISETP.NE.AND P2, PT, R25, RZ, PT ;  /* 0x000000ff1900720c */ /* 0x000fe20003f45270 */
[----:B------:R-:W-:Y:S01]  /*1540*/  IMAD.IADD R9, R33, 0x1, R32 ;  /* 0x0000000121097824 */ /* 0x000fe200078e0220 */
[----:B------:R-:W-:Y:S01]  /*1550*/  LOP3.LUT R12, RZ, R25, RZ, 0x33, !PT ;  /* 0x00000019ff0c7212 */ /* 0x000fe200078e33ff */
[----:B------:R-:W0:Y:S01]  /*1560*/  LDCU UR5, c[0x0][0x3a0] ;  /* 0x00007400ff0577ac */ /* 0x000e220008000800 */
[----:B------:R-:W1:Y:S01]  /*1570*/  LDC R25, c[0x0][0x3b0] ;  /* 0x0000ec00ff197b82 */ /* 0x000e620000000800 */
[----:B------:R-:W-:-:S02]  /*1580*/  ISETP.GT.U32.AND P3, PT, R35, R29, PT ;  /* 0x0000001d2300720c */ /* 0x000fc40003f64070 */
[C---:B------:R-:W-:Y:S02]  /*1590*/  ISETP.GT.U32.AND P0, PT, R35.reuse, R24, PT ;  /* 0x000000182300720c */ /* 0x040fe40003f04070 */
[C---:B------:R-:W-:Y:S02]  /*15a0*/  ISETP.GT.U32.AND P6, PT, R35.reuse, R28, PT ;  /* 0x0000001c2300720c */ /* 0x040fe40003fc4070 */
[C---:B------:R-:W-:Y:S02]  /*15b0*/  ISETP.GT.U32.AND P5, PT, R35.reuse, R27, PT ;  /* 0x0000001b2300720c */ /* 0x040fe40003fa4070 */
[----:B------:R-:W-:Y:S02]  /*15c0*/  ISETP.GT.U32.AND P4, PT, R35, R22, PT ;  /* 0x000000162300720c */ /* 0x000fe40003f84070 */
[C---:B------:R-:W-:Y:S02]  /*15d0*/  SEL R11, R12.reuse, R11, !P2 ;  /* 0x0000000b0c0b7207 */ /* 0x040fe40005000000 */
[----:B------:R-:W-:Y:S01]  /*15e0*/  SEL R17, R12, R17, !P2 ;  /* 0x000000110c117207 */ /* 0x000fe20005000000 */
[--C-:B------:R-:W-:Y:S01]  /*15f0*/  @!P3 IMAD.IADD R29, R29, 0x1, -R35.reuse ;  /* 0x000000011d1db824 */ /* 0x100fe200078e0a23 */
[----:B------:R-:W-:Y:S01]  /*1600*/  ISETP.GE.AND P3, PT, R8, RZ, PT ;  /* 0x000000ff0800720c */ /* 0x000fe20003f66270 */
[--C-:B------:R-:W-:Y:S01]  /*1610*/  @!P0 IMAD.IADD R24, R24, 0x1, -R35.reuse ;  /* 0x0000000118188824 */ /* 0x100fe200078e0a23 */
[----:B------:R-:W-:Y:S01]  /*1620*/  ISETP.GE.AND P0, PT, R36, RZ, PT ;  /* 0x000000ff2400720c */ /* 0x000fe20003f06270 */
[--C-:B------:R-:W-:Y:S01]  /*1630*/  @!P6 IMAD.IADD R28, R28, 0x1, -R35.reuse ;  /* 0x000000011c1ce824 */ /* 0x100fe200078e0a23 */
[----:B------:R-:W-:Y:S01]  /*1640*/  ISETP.GE.AND P6, PT, R38, RZ, PT ;  /* 0x000000ff2600720c */ /* 0x000fe20003fc6270 */
[--C-:B------:R-:W-:Y:S01]  /*1650*/  @!P5 IMAD.IADD R27, R27, 0x1, -R35.reuse ;  /* 0x000000011b1bd824 */ /* 0x100fe200078e0a23 */
[----:B------:R-:W-:Y:S01]  /*1660*/  SEL R14, R12, R14, !P2 ;  /* 0x0000000e0c0e7207 */ /* 0x000fe20005000000 */
[----:B------:R-:W-:Y:S01]  /*1670*/  @!P4 IMAD.IADD R22, R22, 0x1, -R35 ;  /* 0x000000011616c824 */ /* 0x000fe200078e0a23 */
[----:B------:R-:W-:Y:S01]  /*1680*/  ISETP.GE.AND P5, PT, R37, RZ, PT ;  /* 0x000000ff2500720c */ /* 0x000fe20003fa6270 */
[-C--:B-1----:R-:W-:Y:S01]  /*1690*/  IMAD R11, R11, R25.reuse, RZ ;  /* 0x000000190b0b7224 */ /* 0x082fe200078e02ff */
[----:B------:R-:W-:Y:S01]  /*16a0*/  ISETP.GE.AND P4, PT, R34, RZ, PT ;  /* 0x000000ff2200720c */ /* 0x000fe20003f86270 */
[----:B------:R-:W-:Y:S01]  /*16b0*/  IMAD R17, R17, R25, RZ ;  /* 0x0000001911117224 */ /* 0x000fe200078e02ff */
[----:B------:R-:W-:Y:S01]  /*16c0*/  SEL R13, R12, R13, !P2 ;  /* 0x0000000d0c0d7207 */ /* 0x000fe20005000000 */
[----:B------:R-:W-:Y:S01]  /*16d0*/  @!P3 IMAD.MOV R29, RZ, RZ, -R29 ;  /* 0x000000ffff1db224 */ /* 0x000fe200078e0a1d */
[CC--:B--2---:R-:W-:Y:S01]  /*16e0*/  LEA R142, P3, R11.reuse, R50.reuse, 0x1 ;  /* 0x000000320b8e7211 */ /* 0x0c4fe200078608ff */
[----:B------:R-:W-:Y:S01]  /*16f0*/  IMAD R14, R14, R25, RZ ;  /* 0x000000190e0e7224 */ /* 0x000fe200078e02ff */
[----:B------:R-:W-:Y:S01]  /*1700*/  SEL R21, R12, R21, !P2 ;  /* 0x000000150c157207 */ /* 0x000fe20005000000 */
[----:B------:R-:W-:Y:S01]  /*1710*/  @!P0 IMAD.MOV R26, RZ, RZ, -R26 ;  /* 0x000000ffff1a8224 */ /* 0x000fe200078e0a1a */
[----:B------:R-:W-:Y:S01]  /*1720*/  LEA.HI.X.SX32 R143, R11, R51, 0x1, P3 ;  /* 0x000000330b8f7211 */ /* 0x000fe200018f0eff */
[----:B------:R-:W-:Y:S01]  /*1730*/  @!P6 IMAD.MOV R28, RZ, RZ, -R28 ;  /* 0x000000ffff1ce224 */ /* 0x000fe200078e0a1c */
[CC--:B------:R-:W-:Y:S01]  /*1740*/  LEA R136, P0, R17.reuse, R50.reuse, 0x1 ;  /* 0x0000003211887211 */ /* 0x0c0fe200078008ff */
[----:B------:R-:W-:Y:S01]  /*1750*/  @!P5 IMAD.MOV R27, RZ, RZ, -R27 ;  /* 0x000000ffff1bd224 */ /* 0x000fe200078e0a1b */
[----:B------:R-:W-:Y:S01]  /*1760*/  LEA R70, P3, R14, R50, 0x1 ;  /* 0x000000320e467211 */ /* 0x000fe200078608ff */
[----:B------:R-:W-:Y:S01]  /*1770*/  @!P4 IMAD.MOV R24, RZ, RZ, -R24 ;  /* 0x000000ffff18c224 */ /* 0x000fe200078e0a18 */
[----:B------:R-:W-:Y:S01]  /*1780*/  SEL R23, R12, R23, !P2 ;  /* 0x000000170c177207 */ /* 0x000fe20005000000 */
[----:B------:R-:W-:Y:S01]  /*1790*/  @!P1 IMAD.MOV R22, RZ, RZ, -R22 ;  /* 0x000000ffff169224 */ /* 0x000fe200078e0a16 */
[----:B------:R-:W-:Y:S01]  /*17a0*/  LEA.HI.X.SX32 R137, R17, R51, 0x1, P0 ;  /* 0x0000003311897211 */ /* 0x000fe200000f0eff */
[----:B------:R-:W-:Y:S01]  /*17b0*/  IMAD R13, R13, R25, RZ ;  /* 0x000000190d0d7224 */ /* 0x000fe200078e02ff */
[----:B------:R-:W-:Y:S01]  /*17c0*/  LEA.HI.X.SX32 R71, R14, R51, 0x1, P3 ;  /* 0x000000330e477211 */ /* 0x000fe200018f0eff */
[----:B------:R-:W1:Y:S01]  /*17d0*/  LDC R17, c[0x0][0x3ac] ;  /* 0x0000eb00ff117b82 */ /* 0x000e620000000800 */
[C---:B------:R-:W-:Y:S01]  /*17e0*/  SEL R15, R12.reuse, R15, !P2 ;  /* 0x0000000f0c0f7207 */ /* 0x040fe20005000000 */
[----:B------:R-:W-:Y:S01]  /*17f0*/  IMAD R21, R21, R25, RZ ;  /* 0x0000001915157224 */ /* 0x000fe200078e02ff */
[C---:B------:R-:W-:Y:S01]  /*1800*/  SEL R19, R12.reuse, R19, !P2 ;  /* 0x000000130c137207 */ /* 0x040fe20005000000 */
[-C--:B------:R-:W-:Y:S01]  /*1810*/  IMAD R23, R23, R25.reuse, RZ ;  /* 0x0000001917177224 */ /* 0x080fe200078e02ff */
[C---:B------:R-:W-:Y:S01]  /*1820*/  SEL R28, R12.reuse, R28, !P2 ;  /* 0x0000001c0c1c7207 */ /* 0x040fe20005000000 */
[-C--:B------:R-:W-:Y:S01]  /*1830*/  IMAD R15, R15, R25.reuse, RZ ;  /* 0x000000190f0f7224 */ /* 0x080fe200078e02ff */
[C---:B------:R-:W-:Y:S01]  /*1840*/  SEL R16, R12.reuse, R16, !P2 ;  /* 0x000000100c107207 */ /* 0x040fe20005000000 */
[----:B------:R-:W2:Y:S01]  /*1850*/  LDC R14, c[0x0][0x3a8] ;  /* 0x0000ea00ff0e7b82 */ /* 0x000ea20000000800 */
[C---:B------:R-:W-:Y:S01]  /*1860*/  SEL R26, R12.reuse, R26, !P2 ;  /* 0x0000001a0c1a7207 */ /* 0x040fe20005000000 */
[----:B------:R-:W-:Y:S01]  /*1870*/  IMAD R19, R19, R25, RZ ;  /* 0x0000001913137224 */ /* 0x000fe200078e02ff */
[----:B------:R-:W-:Y:S01]  /*1880*/  SEL R27, R12, R27, !P2 ;  /* 0x0000001b0c1b7207 */ /* 0x000fe20005000000 */
[-C--:B------:R-:W-:Y:S01]  /*1890*/  IMAD R28, R28, R25.reuse, RZ ;  /* 0x000000191c1c7224 */ /* 0x080fe200078e02ff */
[----:B------:R-:W-:Y:S01]  /*18a0*/  SEL R18, R12, R18, !P2 ;  /* 0x000000120c127207 */ /* 0x000fe20005000000 */
[-C--:B------:R-:W-:Y:S01]  /*18b0*/  IMAD R16, R16, R25.reuse, RZ ;  /* 0x0000001910107224 */ /* 0x080fe200078e02ff */
[----:B------:R-:W-:Y:S01]  /*18c0*/  SEL R24, R12, R24, !P2 ;  /* 0x000000180c187207 */ /* 0x000fe20005000000 */
[-C--:B------:R-:W-:Y:S01]  /*18d0*/  IMAD R26, R26, R25.reuse, RZ ;  /* 0x000000191a1a7224 */ /* 0x080fe200078e02ff */
[C---:B------:R-:W-:Y:S01]  /*18e0*/  SEL R22, R12.reuse, R22, !P2 ;  /* 0x000000160c167207 */ /* 0x040fe20005000000 */
[----:B------:R-:W-:Y:S01]  /*18f0*/  IMAD R27, R27, R25, RZ ;  /* 0x000000191b1b7224 */ /* 0x000fe200078e02ff */
[----:B------:R-:W-:Y:S01]  /*1900*/  SEL R12, R12, R29, !P2 ;  /* 0x0000001d0c0c7207 */ /* 0x000fe20005000000 */
[-C--:B------:R-:W-:Y:S01]  /*1910*/  IMAD R18, R18, R25.reuse, RZ ;  /* 0x0000001912127224 */ /* 0x080fe200078e02ff */
[-C--:B------:R-:W-:Y:S01]  /*1920*/  LEA R140, P2, R13, R50.reuse, 0x1 ;  /* 0x000000320d8c7211 */ /* 0x080fe200078408ff */
[-C--:B------:R-:W-:Y:S01]  /*1930*/  IMAD R24, R24, R25.reuse, RZ ;  /* 0x0000001918187224 */ /* 0x080fe200078e02ff */
[-C--:B------:R-:W-:Y:S01]  /*1940*/  LEA R74, P6, R21, R50.reuse, 0x1 ;  /* 0x00000032154a7211 */ /* 0x080fe200078c08ff */
[-C--:B------:R-:W-:Y:S01]  /*1950*/  IMAD R22, R22, R25.reuse, RZ ;  /* 0x0000001916167224 */ /* 0x080fe200078e02ff */
[-C--:B------:R-:W-:Y:S01]  /*1960*/  LEA R76, P5, R23, R50.reuse, 0x1 ;  /* 0x00000032174c7211 */ /* 0x080fe200078a08ff */
[----:B------:R-:W-:Y:S01]  /*1970*/  IMAD R12, R12, R25, RZ ;  /* 0x000000190c0c7224 */ /* 0x000fe200078e02ff */
[-C--:B------:R-:W-:Y:S01]  /*1980*/  LEA R138, P1, R15, R50.reuse, 0x1 ;  /* 0x000000320f8a7211 */ /* 0x080fe200078208ff */
[----:B-1----:R-:W-:Y:S01]  /*1990*/  IMAD.SHL.U32 R11, R17, 0x80, RZ ;  /* 0x00000080110b7824 */ /* 0x002fe200078e00ff */
[----:B------:R-:W-:-:S02]  /*19a0*/  LEA R134, P4, R19, R50, 0x1 ;  /* 0x0000003213867211 */ /* 0x000fc400078808ff */
[----:B------:R-:W-:Y:S01]  /*19b0*/  LEA R82, P3, R28, R50, 0x1 ;  /* 0x000000321c527211 */ /* 0x000fe200078608ff */
[-C--:B--2---:R-:W-:Y:S01]  /*19c0*/  IMAD R79, R79, R14.reuse, RZ ;  /* 0x0000000e4f4f7224 */ /* 0x084fe200078e02ff */
[-C--:B------:R-:W-:Y:S01]  /*19d0*/  LEA.HI.X.SX32 R141, R13, R51.reuse, 0x1, P2 ;  /* 0x000000330d8d7211 */ /* 0x080fe200010f0eff */
[-C--:B------:R-:W-:Y:S01]  /*19e0*/  IMAD R81, R81, R14.reuse, RZ ;  /* 0x0000000e51517224 */ /* 0x080fe200078e02ff */
[-C--:B------:R-:W-:Y:S01]  /*19f0*/  LEA.HI.X.SX32 R75, R21, R51.reuse, 0x1, P6 ;  /* 0x00000033154b7211 */ /* 0x080fe200030f0eff */
[-C--:B------:R-:W-:Y:S01]  /*1a00*/  IMAD R83, R83, R14.reuse, RZ ;  /* 0x0000000e53537224 */ /* 0x080fe200078e02ff */
[-C--:B------:R-:W-:Y:S01]  /*1a10*/  LEA.HI.X.SX32 R77, R23, R51.reuse, 0x1, P5 ;  /* 0x00000033174d7211 */ /* 0x080fe200028f0eff */
[----:B------:R-:W-:Y:S01]  /*1a20*/  IMAD R85, R85, R14, RZ ;  /* 0x0000000e55557224 */ /* 0x000fe200078e02ff */
[----:B------:R-:W-:Y:S01]  /*1a30*/  LEA R72, P2, R16, R50, 0x1 ;  /* 0x0000003210487211 */ /* 0x000fe200078408ff */
[-C--:B------:R-:W-:Y:S01]  /*1a40*/  IMAD R87, R87, R14.reuse, RZ ;  /* 0x0000000e57577224 */ /* 0x080fe200078e02ff */
[-C--:B------:R-:W-:Y:S01]  /*1a50*/  LEA.HI.X.SX32 R139, R15, R51.reuse, 0x1, P1 ;  /* 0x000000330f8b7211 */ /* 0x080fe200008f0eff */
[-C--:B------:R-:W-:Y:S01]  /*1a60*/  IMAD R89, R89, R14.reuse, RZ ;  /* 0x0000000e59597224 */ /* 0x080fe200078e02ff */
[-C--:B------:R-:W-:Y:S01]  /*1a70*/  LEA.HI.X.SX32 R135, R19, R51.reuse, 0x1, P4 ;  /* 0x0000003313877211 */ /* 0x080fe200020f0eff */
[----:B------:R-:W-:Y:S01]  /*1a80*/  IMAD R91, R91, R14, RZ ;  /* 0x0000000e5b5b7224 */ /* 0x000fe200078e02ff */
[----:B------:R-:W-:Y:S01]  /*1a90*/  LEA R46, P6, R26, R50, 0x1 ;  /* 0x000000321a2e7211 */ /* 0x000fe200078c08ff */
[----:B------:R-:W-:Y:S01]  /*1aa0*/  IMAD R93, R93, R14, RZ ;  /* 0x0000000e5d5d7224 */ /* 0x000fe200078e02ff */
[----:B------:R-:W-:Y:S01]  /*1ab0*/  LEA R68, P5, R27, R50, 0x1 ;  /* 0x000000321b447211 */ /* 0x000fe200078a08ff */
[-C--:B------:R-:W-:Y:S01]  /*1ac0*/  IMAD R95, R95, R14.reuse, RZ ;  /* 0x0000000e5f5f7224 */ /* 0x080fe200078e02ff */
[-C--:B------:R-:W-:Y:S01]  /*1ad0*/  LEA.HI.X.SX32 R57, R28, R51.reuse, 0x1, P3 ;  /* 0x000000331c397211 */ /* 0x080fe200018f0eff */
[----:B------:R-:W-:Y:S01]  /*1ae0*/  IMAD R97, R97, R14, RZ ;  /* 0x0000000e61617224 */ /* 0x000fe200078e02ff */
[----:B------:R-:W-:Y:S01]  /*1af0*/  LEA R48, P1, R18, R50, 0x1 ;  /* 0x0000003212307211 */ /* 0x000fe200078208ff */
[----:B------:R-:W-:Y:S01]  /*1b00*/  IMAD R99, R99, R14, RZ ;  /* 0x0000000e63637224 */ /* 0x000fe200078e02ff */
[----:B------:R-:W-:Y:S01]  /*1b10*/  LEA R66, P4, R24, R50, 0x1 ;  /* 0x0000003218427211 */ /* 0x000fe200078808ff */
[-C--:B------:R-:W-:Y:S01]  /*1b20*/  IMAD R101, R101, R14.reuse, RZ ;  /* 0x0000000e65657224 */ /* 0x080fe200078e02ff */
[----:B------:R-:W-:Y:S01]  /*1b30*/  LOP3.LUT R28, R0, 0x7f, RZ, 0xc0, !PT ;  /* 0x0000007f001c7812 */ /* 0x000fe200078ec0ff */
[----:B------:R-:W-:Y:S01]  /*1b40*/  IMAD R103, R103, R14, RZ ;  /* 0x0000000e67677224 */ /* 0x000fe200078e02ff */
[----:B------:R-:W-:Y:S01]  /*1b50*/  LEA R62, P0, R22, R50, 0x1 ;  /* 0x00000032163e7211 */ /* 0x000fe200078008ff */
[-C--:B------:R-:W-:Y:S01]  /*1b60*/  IMAD R105, R105, R14.reuse, RZ ;  /* 0x0000000e69697224 */ /* 0x080fe200078e02ff */
[-C--:B------:R-:W-:Y:S01]  /*1b70*/  LEA.HI.X.SX32 R73, R16, R51.reuse, 0x1, P2 ;  /* 0x0000003310497211 */ /* 0x080fe200010f0eff */
[----:B------:R-:W-:Y:S01]  /*1b80*/  IMAD.SHL.U32 R33, R28, 0x2, RZ ;  /* 0x000000021c217824 */ /* 0x000fe200078e00ff */
        /* <DEDUP_REMOVED lines=9> */
[-C--:B------:R-:W-:Y:S01]  /*1c20*/  IMAD R115, R115, R14.reuse, RZ ;  /* 0x0000000e73737224 */ /* 0x080fe200078e02ff */
[----:B------:R-:W-:Y:S01]  /*1c30*/  LOP3.LUT R25, R3, 0x74, RZ, 0xfc, !PT ;  /* 0x0000007403197812 */ /* 0x000fe200078efcff */
[-C--:B------:R-:W-:Y:S01]  /*1c40*/  IMAD R117, R117, R14.reuse, RZ ;  /* 0x0000000e75757224 */ /* 0x080fe200078e02ff */
[----:B------:R-:W-:Y:S01]  /*1c50*/  LOP3.LUT R26, R3, 0x78, RZ, 0xfc, !PT ;  /* 0x00000078031a7812 */ /* 0x000fe200078efcff */
[-C--:B------:R-:W-:Y:S01]  /*1c60*/  IMAD R119, R119, R14.reuse, RZ ;  /* 0x0000000e77777224 */ /* 0x080fe200078e02ff */
[----:B------:R-:W-:Y:S01]  /*1c70*/  LEA.HI R27, R0, 0x7c, RZ, 0x1b ;  /* 0x0000007c001b7811 */ /* 0x000fe200078fd8ff */
[----:B------:R-:W-:Y:S01]  /*1c80*/  IMAD R121, R121, R14, RZ ;  /* 0x0000000e79797224 */ /* 0x000fe200078e02ff */
[----:B----4-:R-:W-:Y:S01]  /*1c90*/  LEA R64, P1, R30, R64, 0x1 ;  /* 0x000000401e407211 */ /* 0x010fe200078208ff */
[-C--:B------:R-:W-:Y:S01]  /*1ca0*/  IMAD R123, R123, R14.reuse, RZ ;  /* 0x0000000e7b7b7224 */ /* 0x080fe200078e02ff */
[----:B------:R-:W-:Y:S01]  /*1cb0*/  LOP3.LUT R24, R3, 0x70, RZ, 0xfc, !PT ;  /* 0x0000007003187812 */ /* 0x000fe200078efcff */
[-C--:B------:R-:W-:Y:S01]  /*1cc0*/  IMAD R125, R125, R14.reuse, RZ ;  /* 0x0000000e7d7d7224 */ /* 0x080fe200078e02ff */
[-C--:B------:R-:W-:Y:S01]  /*1cd0*/  LEA.HI.X.SX32 R63, R22, R51.reuse, 0x1, P0 ;  /* 0x00000033163f7211 */ /* 0x080fe200000f0eff */
[-C--:B------:R-:W-:Y:S01]  /*1ce0*/  IMAD R127, R127, R14.reuse, RZ ;  /* 0x0000000e7f7f7224 */ /* 0x080fe200078e02ff */
[----:B------:R-:W-:Y:S01]  /*1cf0*/  LEA.HI.X.SX32 R51, R12, R51, 0x1, P2 ;  /* 0x000000330c337211 */ /* 0x000fe200010f0eff */
[-C--:B------:R-:W-:Y:S01]  /*1d00*/  IMAD R129, R129, R14.reuse, RZ ;  /* 0x0000000e81817224 */ /* 0x080fe200078e02ff */
[----:B------:R-:W-:Y:S01]  /*1d10*/  LEA.HI.X.SX32 R65, R30, R65, 0x1, P1 ;  /* 0x000000411e417211 */ /* 0x000fe200008f0eff */
[-C--:B------:R-:W-:Y:S01]  /*1d20*/  IMAD R131, R131, R14.reuse, RZ ;  /* 0x0000000e83837224 */ /* 0x080fe200078e02ff */
[----:B------:R-:W-:Y:S01]  /*1d30*/  SHF.R.S32.HI R20, RZ, 0x7, R20 ;  /* 0x00000007ff147819 */ /* 0x000fe20000011414 */
[----:B------:R-:W-:Y:S01]  /*1d40*/  IMAD.SHL.U32 R133, R14, 0x80, RZ ;  /* 0x000000800e857824 */ /* 0x000fe200078e00ff */
[----:B------:R-:W-:Y:S01]  /*1d50*/  LOP3.LUT R19, R33, 0x10, RZ, 0x3c, !PT ;  /* 0x0000001021137812 */ /* 0x000fe200078e3cff */
[-C--:B------:R-:W-:Y:S01]  /*1d60*/  IMAD R18, R27, R14.reuse, RZ ;  /* 0x0000000e1b127224 */ /* 0x080fe200078e02ff */
[----:B------:R-:W-:Y:S01]  /*1d70*/  LOP3.LUT R32, R33, 0x20, RZ, 0x3c, !PT ;  /* 0x0000002021207812 */ /* 0x000fe200078e3cff */
[-C--:B------:R-:W-:Y:S01]  /*1d80*/  IMAD R15, R3, R14.reuse, RZ ;  /* 0x0000000e030f7224 */ /* 0x080fe200078e02ff */
[C---:B------:R-:W-:Y:S01]  /*1d90*/  LOP3.LUT R31, R33.reuse, 0x30, RZ, 0x3c, !PT ;  /* 0x00000030211f7812 */ /* 0x040fe200078e3cff */
[-C--:B------:R-:W-:Y:S01]  /*1da0*/  IMAD R16, R26, R14.reuse, RZ ;  /* 0x0000000e1a107224 */ /* 0x080fe200078e02ff */
[----:B------:R-:W-:Y:S01]  /*1db0*/  LOP3.LUT R30, R33, 0x40, RZ, 0x3c, !PT ;  /* 0x00000040211e7812 */ /* 0x000fe200078e3cff */
[-C--:B------:R-:W-:Y:S01]  /*1dc0*/  IMAD R13, R25, R14.reuse, RZ ;  /* 0x0000000e190d7224 */ /* 0x080fe200078e02ff */
[C---:B------:R-:W-:Y:S01]  /*1dd0*/  LOP3.LUT R29, R33.reuse, 0x50, RZ, 0x3c, !PT ;  /* 0x00000050211d7812 */ /* 0x040fe200078e3cff */
[----:B------:R-:W-:Y:S01]  /*1de0*/  IMAD R12, R28, R17, RZ ;  /* 0x000000111c0c7224 */ /* 0x000fe200078e02ff */
[C---:B------:R-:W-:Y:S01]  /*1df0*/  LOP3.LUT R17, R33.reuse, 0x60, RZ, 0x3c, !PT ;  /* 0x0000006021117812 */ /* 0x040fe200078e3cff */
[----:B------:R-:W-:Y:S01]  /*1e00*/  IMAD R14, R24, R14, RZ ;  /* 0x0000000e180e7224 */ /* 0x000fe200078e02ff */
[----:B------:R-:W-:-:S02]  /*1e10*/  LOP3.LUT R21, R33, 0x70, RZ, 0x3c, !PT ;  /* 0x0000007021157812 */ /* 0x000fc400078e3cff */
[----:B------:R-:W-:Y:S02]  /*1e20*/  LOP3.LUT R22, R7, 0x20, RZ, 0x3c, !PT ;  /* 0x0000002007167812 */ /* 0x000fe400078e3cff */
[----:B0-----:R-:W-:-:S07]  /*1e30*/  LOP3.LUT R23, R9, 0x40, RZ, 0x3c, !PT ;  /* 0x0000004009177812 */ /* 0x001fce00078e3cff */
.L_x_1:
[----:B------:R-:W-:Y:S01]  /*1e40*/  ISETP.GE.AND P3, PT, R3, UR5, PT ;  /* 0x0000000503007c0c */ /* 0x000fe2000bf66270 */
[----:B------:R-:W-:Y:S01]  /*1e50*/  IMAD.WIDE R36, R15, 0x2, R64 ;  /* 0x000000020f247825 */ /* 0x000fe200078e0240 */
[C---:B------:R-:W-:Y:S02]  /*1e60*/  LOP3.LUT R34, R3.reuse, 0x4, RZ, 0xfc, !PT ;  /* 0x0000000403227812 */ /* 0x040fe400078efcff */
[C---:B------:R-:W-:Y:S02]  /*1e70*/  LOP3.LUT R35, R3.reuse, 0x8, RZ, 0xfc, !PT ;  /* 0x0000000803237812 */ /* 0x040fe400078efcff */
[----:B------:R-:W-:Y:S02]  /*1e80*/  ISETP.GE.AND P4, PT, R34, UR5, PT ;  /* 0x0000000522007c0c */ /* 0x000fe4000bf86270 */
[C---:B------:R-:W-:Y:S02]  /*1e90*/  LOP3.LUT R38, R3.reuse, 0x14, RZ, 0xfc, !PT ;  /* 0x0000001403267812 */ /* 0x040fe400078efcff */
[----:B------:R-:W-:-:S02]  /*1ea0*/  LOP3.LUT R34, R3, 0xc, RZ, 0xfc, !PT ;  /* 0x0000000c03227812 */ /* 0x000fc400078efcff */
[----:B------:R-:W-:Y:S02]  /*1eb0*/  PRMT R58, RZ, 0x7610, R58 ;  /* 0x00007610ff3a7816 */ /* 0x000fe4000000003a */
[----:B------:R-:W-:Y:S02]  /*1ec0*/  ISETP.GE.AND P5, PT, R35, UR5, PT ;  /* 0x0000000523007c0c */ /* 0x000fe4000bfa6270 */
[----:B------:R-:W-:Y:S02]  /*1ed0*/  ISETP.GE.AND P1, PT, R38, UR5, PT ;  /* 0x0000000526007c0c */ /* 0x000fe4000bf26270 */
[----:B------:R-:W-:Y:S01]  /*1ee0*/  LOP3.LUT R35, R3, 0x10, RZ, 0xfc, !PT ;  /* 0x0000001003237812 */ /* 0x000fe200078efcff */
[----:B------:R0:W2:Y:S01]  /*1ef0*/  @!P3 LDG.E.U16 R58, desc[UR6][R36.64] ;  /* 0x00000006243ab981 */ /* 0x0000a2000c1e1500 */
[----:B------:R-:W-:Y:S02]  /*1f00*/  ISETP.GE.AND P6, PT, R34, UR5, PT ;  /* 0x0000000522007c0c */ /* 0x000fe4000bfc6270 */
[----:B------:R-:W-:-:S02]  /*1f10*/  LEA.HI R38, R0, 0x1c, RZ, 0x1b ;  /* 0x0000001c00267811 */ /* 0x000fc400078fd8ff */
[----:B------:R-:W-:Y:S02]  /*1f20*/  LOP3.LUT R39, R3, 0x18, RZ, 0xfc, !PT ;  /* 0x0000001803277812 */ /* 0x000fe400078efcff */
[----:B------:R-:W-:Y:S01]  /*1f30*/  ISETP.GE.AND P0, PT, R35, UR5, PT ;  /* 0x0000000523007c0c */ /* 0x000fe2000bf06270 */
[----:B------:R-:W-:Y:S01]  /*1f40*/  IMAD.WIDE R34, R131, 0x2, R64 ;  /* 0x0000000283227825 */ /* 0x000fe200078e0240 */
[----:B------:R-:W-:Y:S02]  /*1f50*/  PRMT R96, RZ, 0x7610, R96 ;  /* 0x00007610ff607816 */ /* 0x000fe40000000060 */
[----:B------:R-:W-:Y:S01]  /*1f60*/  ISETP.GE.AND P3, PT, R38, UR5, PT ;  /* 0x0000000526007c0c */ /* 0x000fe2000bf66270 */
[----:B------:R-:W-:Y:S01]  /*1f70*/  IMAD.WIDE R42, R129, 0x2, R64 ;  /* 0x00000002812a7825 */ /* 0x000fe200078e0240 */
[----:B------:R-:W-:Y:S02]  /*1f80*/  PRMT R78, RZ, 0x7610, R78 ;  /* 0x00007610ff4e7816 */ /* 0x000fe4000000004e */
[----:B------:R-:W-:Y:S01]  /*1f90*/  ISETP.GE.AND P2, PT, R39, UR5, PT ;  /* 0x0000000527007c0c */ /* 0x000fe2000bf46270 */
[----:B0-----:R-:W-:Y:S01]  /*1fa0*/  IMAD.WIDE R36, R127, 0x2, R64 ;  /* 0x000000027f247825 */ /* 0x001fe200078e0240 */
[----:B------:R-:W-:Y:S01]  /*1fb0*/  LOP3.LUT R39, R3, 0x20, RZ, 0xfc, !PT ;  /* 0x0000002003277812 */ /* 0x000fe200078efcff */
[----:B------:R-:W3:Y:S01]  /*1fc0*/  @!P4 LDG.E.U16 R96, desc[UR6][R34.64] ;  /* 0x000000062260c981 */ /* 0x000ee2000c1e1500 */
[----:B------:R-:W-:-:S02]  /*1fd0*/  PRMT R94, RZ, 0x7610, R94 ;  /* 0x00007610ff5e7816 */ /* 0x000fc4000000005e */
[C---:B------:R-:W-:Y:S01]  /*1fe0*/  LOP3.LUT R38, R3.reuse, 0x24, RZ, 0xfc, !PT ;  /* 0x0000002403267812 */ /* 0x040fe200078efcff */
[----:B------:R0:W4:Y:S01]  /*1ff0*/  @!P5 LDG.E.U16 R78, desc[UR6][R42.64] ;  /* 0x000000062a4ed981 */ /* 0x000122000c1e1500 */
[----:B------:R-:W-:Y:S02]  /*2000*/  LOP3.LUT R44, R3, 0x28, RZ, 0xfc, !PT ;  /* 0x00000028032c7812 */ /* 0x000fe400078efcff */
[----:B------:R-:W-:Y:S01]  /*2010*/  ISETP.GE.AND P4, PT, R39, UR5, PT ;  /* 0x0000000527007c0c */ /* 0x000fe2000bf86270 */
[----:B------:R-:W-:Y:S01]  /*2020*/  IMAD.WIDE R40, R123, 0x2, R64 ;  /* 0x000000027b287825 */ /* 0x000fe200078e0240 */
[----:B------:R-:W-:Y:S01]  /*2030*/  PRMT R90, RZ, 0x7610, R90 ;  /* 0x00007610ff5a7816 */ /* 0x000fe2000000005a */
[----:B------:R1:W5:Y:S01]  /*2040*/  @!P6 LDG.E.U16 R94, desc[UR6][R36.64] ;  /* 0x00000006245ee981 */ /* 0x000362000c1e1500 */
[----:B------:R-:W-:Y:S01]  /*2050*/  PRMT R92, RZ, 0x7610, R92 ;  /* 0x00007610ff5c7816 */ /* 0x000fe2000000005c */
[----:B0-----:R-:W-:Y:S01]  /*2060*/  IMAD.WIDE R42, R83, 0x2, R64 ;  /* 0x00000002532a7825 */ /* 0x001fe200078e0240 */
[----:B------:R-:W-:-:S02]  /*2070*/  ISETP.GE.AND P5, PT, R38, UR5, PT ;  /* 0x0000000526007c0c */ /* 0x000fc4000bfa6270 */
[----:B------:R-:W-:Y:S01]  /*2080*/  PRMT R50, RZ, 0x7610, R50 ;  /* 0x00007610ff327816 */ /* 0x000fe20000000032 */
[--C-:B------:R-:W-:Y:S01]  /*2090*/  IMAD.WIDE R38, R125, 0x2, R64.reuse ;  /* 0x000000027d267825 */ /* 0x100fe200078e0240 */
[----:B------:R-:W-:Y:S01]  /*20a0*/  ISETP.GE.AND P6, PT, R44, UR5, PT ;  /* 0x000000052c007c0c */ /* 0x000fe2000bfc6270 */
[----:B------:R-:W3:Y:S01]  /*20b0*/  @!P3 LDG.E.U16 R90, desc[UR6][R42.64] ;  /* 0x000000062a5ab981 */ /* 0x000ee2000c1e1500 */
[C---:B-1----:R-:W-:Y:S02]  /*20c0*/  LOP3.LUT R36, R3.reuse, 0x38, RZ, 0xfc, !PT ;  /* 0x0000003803247812 */ /* 0x042fe400078efcff */
[C---:B------:R-:W-:Y:S01]  /*20d0*/  LOP3.LUT R44, R3.reuse, 0x30, RZ, 0xfc, !PT ;  /* 0x00000030032c7812 */ /* 0x040fe200078efcff */
[----:B------:R0:W3:Y:S01]  /*20e0*/  @!P1 LDG.E.U16 R92, desc[UR6][R40.64] ;  /* 0x00000006285c9981 */ /* 0x0000e2000c1e1500 */
[----:B------:R-:W-:Y:S02]  /*20f0*/  LOP3.LUT R45, R3, 0x2c, RZ, 0xfc, !PT ;  /* 0x0000002c032d7812 */ /* 0x000fe400078efcff */
[----:B------:R-:W-:Y:S01]  /*2100*/  ISETP.GE.AND P3, PT, R36, UR5, PT ;  /* 0x0000000524007c0c */ /* 0x000fe2000bf66270 */
[----:B------:R-:W-:Y:S01]  /*2110*/  IMAD.WIDE R36, R119, 0x2, R64 ;  /* 0x0000000277247825 */ /* 0x000fe200078e0240 */
[----:B------:R-:W-:Y:S01]  /*2120*/  PRMT R120, RZ, 0x7610, R120 ;  /* 0x00007610ff787816 */ /* 0x000fe20000000078 */
[----:B------:R1:W3:Y:S01]  /*2130*/  @!P0 LDG.E.U16 R50, desc[UR6][R38.64] ;  /* 0x0000000626328981 */ /* 0x0002e2000c1e1500 */
[----:B------:R-:W-:Y:S01]  /*2140*/  PRMT R56, RZ, 0x7610, R56 ;  /* 0x00007610ff387816 */ /* 0x000fe20000000038 */
[----:B------:R-:W-:Y:S01]  /*2150*/  IMAD.WIDE R34, R121, 0x2, R64 ;  /* 0x0000000279227825 */ /* 0x000fe200078e0240 */
[----:B------:R-:W-:-:S02]  /*2160*/  ISETP.GE.AND P1, PT, R44, UR5, PT ;  /* 0x000000052c007c0c */ /* 0x000fc4000bf26270 */
[----:B------:R-:W-:Y:S01]  /*2170*/  ISETP.GE.AND P0, PT, R45, UR5, PT ;  /* 0x000000052d007c0c */ /* 0x000fe2000bf06270 */
[----:B0-----:R-:W-:Y:S01]  /*2180*/  IMAD.WIDE R40, R115, 0x2, R64 ;  /* 0x0000000273287825 */ /* 0x001fe200078e0240 */
[----:B------:R-:W-:Y:S01]  /*2190*/  LEA.HI R44, R0, 0x3c, RZ, 0x1b ;  /* 0x0000003c002c7811 */ /* 0x000fe200078fd8ff */
[----:B------:R-:W5:Y:S01]  /*21a0*/  @!P4 LDG.E.U16 R120, desc[UR6][R36.64] ;  /* 0x000000062478c981 */ /* 0x000f62000c1e1500 */
[----:B------:R-:W-:Y:S02]  /*21b0*/  LOP3.LUT R45, R3, 0x34, RZ, 0xfc, !PT ;  /* 0x00000034032d7812 */ /* 0x000fe400078efcff */
[----:B------:R-:W-:Y:S01]  /*21c0*/  PRMT R118, RZ, 0x7610, R118 ;  /* 0x00007610ff767816 */ /* 0x000fe20000000076 */
[----:B------:R0:W5:Y:S01]  /*21d0*/  @!P2 LDG.E.U16 R56, desc[UR6][R34.64] ;  /* 0x000000062238a981 */ /* 0x000162000c1e1500 */
[----:B------:R-:W-:Y:S01]  /*21e0*/  PRMT R165, RZ, 0x7610, R165 ;  /* 0x00007610ffa57816 */ /* 0x000fe200000000a5 */
[----:B-1----:R-:W-:Y:S01]  /*21f0*/  IMAD.WIDE R38, R117, 0x2, R64 ;  /* 0x0000000275267825 */ /* 0x002fe200078e0240 */
[----:B------:R-:W-:-:S02]  /*2200*/  ISETP.GE.AND P4, PT, R44, UR5, PT ;  /* 0x000000052c007c0c */ /* 0x000fc4000bf86270 */
[----:B------:R-:W-:Y:S01]  /*2210*/  ISETP.GE.AND P2, PT, R45, UR5, PT ;  /* 0x000000052d007c0c */ /* 0x000fe2000bf46270 */
[----:B------:R-:W-:Y:S01]  /*2220*/  IMAD.WIDE R42, R111, 0x2, R64 ;  /* 0x000000026f2a7825 */ /* 0x000fe200078e0240 */
[----:B------:R-:W-:Y:S01]  /*2230*/  PRMT R116, RZ, 0x7610, R116 ;  /* 0x00007610ff747816 */ /* 0x000fe20000000074 */
[----:B------:R-:W5:Y:S01]  /*2240*/  @!P6 LDG.E.U16 R118, desc[UR6][R40.64] ;  /* 0x000000062876e981 */ /* 0x000f62000c1e1500 */
[C---:B------:R-:W-:Y:S02]  /*2250*/  LOP3.LUT R44, R3.reuse, 0x44, RZ, 0xfc, !PT ;  /* 0x00000044032c7812 */ /* 0x040fe400078efcff */
[----:B------:R-:W-:Y:S01]  /*2260*/  LOP3.LUT R45, R3, 0x40, RZ, 0xfc, !PT ;  /* 0x00000040032d7812 */ /* 0x000fe200078efcff */
[----:B------:R1:W5:Y:S01]  /*2270*/  @!P5 LDG.E.U16 R165, desc[UR6][R38.64] ;  /* 0x0000000626a5d981 */ /* 0x000362000c1e1500 */
[----:B------:R-:W-:Y:S01]  /*2280*/  PRMT R163, RZ, 0x7610, R163 ;  /* 0x00007610ffa37816 */ /* 0x000fe200000000a3 */
[----:B0-----:R-:W-:Y:S01]  /*2290*/  IMAD.WIDE R34, R113, 0x2, R64 ;  /* 0x0000000271227825 */ /* 0x001fe200078e0240 */
[----:B------:R-:W-:Y:S01]  /*22a0*/  LOP3.LUT R36, R3, 0x4c, RZ, 0xfc, !PT ;  /* 0x0000004c03247812 */ /* 0x000fe200078efcff */
[----:B------:R0:W5:Y:S01]  /*22b0*/  @!P1 LDG.E.U16 R116, desc[UR6][R42.64] ;  /* 0x000000062a749981 */ /* 0x000162000c1e1500 */
[----:B------:R-:W-:-:S02]  /*22c0*/  ISETP.GE.AND P6, PT, R44, UR5, PT ;  /* 0x000000052c007c0c */ /* 0x000fc4000bfc6270 */
[----:B------:R-:W-:Y:S01]  /*22d0*/  ISETP.GE.AND P5, PT, R45, UR5, PT ;  /* 0x000000052d007c0c */ /* 0x000fe2000bfa6270 */
[----:B------:R0:W5:Y:S01]  /*22e0*/  @!P0 LDG.E.U16 R163, desc[UR6][R34.64] ;  /* 0x0000000622a38981 */ /* 0x000162000c1e1500 */
[----:B------:R-:W-:Y:S02]  /*22f0*/  LOP3.LUT R45, R3, 0x48, RZ, 0xfc, !PT ;  /* 0x00000048032d7812 */ /* 0x000fe400078efcff */
[----:B------:R-:W-:Y:S01]  /*2300*/  ISETP.GE.AND P1, PT, R36, UR5, PT ;  /* 0x0000000524007c0c */ /* 0x000fe2000bf26270 */
[----:B------:R-:W-:Y:S01]  /*2310*/  IMAD.WIDE R36, R109, 0x2, R64 ;  /* 0x000000026d247825 */ /* 0x000fe200078e0240 */
[----:B------:R-:W-:Y:S02]  /*2320*/  PRMT R161, RZ, 0x7610, R161 ;  /* 0x00007610ffa17816 */ /* 0x000fe400000000a1 */
[----:B------:R-:W-:Y:S01]  /*2330*/  PRMT R114, RZ, 0x7610, R114 ;  /* 0x00007610ff727816 */ /* 0x000fe20000000072 */
[----:B-1----:R-:W-:Y:S01]  /*2340*/  IMAD.WIDE R38, R107, 0x2, R64 ;  /* 0x000000026b267825 */ /* 0x002fe200078e0240 */
[----:B------:R-:W-:-:S02]  /*2350*/  ISETP.GE.AND P0, PT, R45, UR5, PT ;  /* 0x000000052d007c0c */ /* 0x000fc4000bf06270 */
[----:B------:R-:W-:Y:S01]  /*2360*/  LOP3.LUT R44, R3, 0x50, RZ, 0xfc, !PT ;  /* 0x00000050032c7812 */ /* 0x000fe200078efcff */
[----:B0-----:R-:W-:Y:S01]  /*2370*/  IMAD.WIDE R42, R103, 0x2, R64 ;  /* 0x00000002672a7825 */ /* 0x001fe200078e0240 */
[----:B------:R-:W-:Y:S01]  /*2380*/  LOP3.LUT R45, R3, 0x54, RZ, 0xfc, !PT ;  /* 0x00000054032d7812 */ /* 0x000fe200078efcff */
[----:B------:R0:W5:Y:S01]  /*2390*/  @!P2 LDG.E.U16 R161, desc[UR6][R36.64] ;  /* 0x0000000624a1a981 */ /* 0x000162000c1e1500 */
[----:B------:R-:W-:Y:S01]  /*23a0*/  PRMT R157, RZ, 0x7610, R157 ;  /* 0x00007610ff9d7816 */ /* 0x000fe2000000009d */
[----:B------:R-:W-:Y:S01]  /*23b0*/  IMAD.WIDE R40, R81, 0x2, R64 ;  /* 0x0000000251287825 */ /* 0x000fe200078e0240 */
[----:B------:R-:W-:Y:S01]  /*23c0*/  PRMT R159, RZ, 0x7610, R159 ;  /* 0x00007610ff9f7816 */ /* 0x000fe2000000009f */
[----:B------:R1:W5:Y:S01]  /*23d0*/  @!P3 LDG.E.U16 R114, desc[UR6][R38.64] ;  /* 0x000000062672b981 */ /* 0x000362000c1e1500 */
[----:B------:R-:W-:Y:S01]  /*23e0*/  PRMT R112, RZ, 0x7610, R112 ;  /* 0x00007610ff707816 */ /* 0x000fe20000000070 */
[----:B------:R-:W-:Y:S01]  /*23f0*/  IMAD.WIDE R34, R105, 0x2, R64 ;  /* 0x0000000269227825 */ /* 0x000fe200078e0240 */
[----:B------:R-:W-:Y:S01]  /*2400*/  ISETP.GE.AND P2, PT, R44, UR5, PT ;  /* 0x000000052c007c0c */ /* 0x000fe2000bf46270 */
[----:B------:R-:W5:Y:S01]  /*2410*/  @!P6 LDG.E.U16 R157, desc[UR6][R42.64] ;  /* 0x000000062a9de981 */ /* 0x000f62000c1e1500 */
[----:B------:R-:W-:-:S02]  /*2420*/  ISETP.GE.AND P3, PT, R45, UR5, PT ;  /* 0x000000052d007c0c */ /* 0x000fc4000bf66270 */
[C---:B0-----:R-:W-:Y:S01]  /*2430*/  LOP3.LUT R36, R3.reuse, 0x60, RZ, 0xfc, !PT ;  /* 0x0000006003247812 */ /* 0x041fe200078efcff */
[----:B------:R0:W5:Y:S01]  /*2440*/  @!P4 LDG.E.U16 R159, desc[UR6][R40.64] ;  /* 0x00000006289fc981 */ /* 0x000162000c1e1500 */
[----:B------:R-:W-:Y:S02]  /*2450*/  LOP3.LUT R44, R3, 0x58, RZ, 0xfc, !PT ;  /* 0x00000058032c7812 */ /* 0x000fe400078efcff */
[----:B------:R-:W-:Y:S01]  /*2460*/  LEA.HI R45, R0, 0x5c, RZ, 0x1b ;  /* 0x0000005c002d7811 */ /* 0x000fe200078fd8ff */
[----:B------:R0:W5:Y:S01]  /*2470*/  @!P5 LDG.E.U16 R112, desc[UR6][R34.64] ;  /* 0x000000062270d981 */ /* 0x000162000c1e1500 */
[----:B------:R-:W-:Y:S01]  /*2480*/  ISETP.GE.AND P6, PT, R36, UR5, PT ;  /* 0x0000000524007c0c */ /* 0x000fe2000bfc6270 */
[----:B------:R-:W-:Y:S01]  /*2490*/  IMAD.WIDE R36, R101, 0x2, R64 ;  /* 0x0000000265247825 */ /* 0x000fe200078e0240 */
[----:B------:R-:W-:Y:S02]  /*24a0*/  PRMT R110, RZ, 0x7610, R110 ;  /* 0x00007610ff6e7816 */ /* 0x000fe4000000006e */
[----:B------:R-:W-:Y:S01]  /*24b0*/  PRMT R155, RZ, 0x7610, R155 ;  /* 0x00007610ff9b7816 */ /* 0x000fe2000000009b */
[----:B-1----:R-:W-:Y:S01]  /*24c0*/  IMAD.WIDE R38, R99, 0x2, R64 ;  /* 0x0000000263267825 */ /* 0x002fe200078e0240 */
[----:B------:R-:W-:-:S02]  /*24d0*/  ISETP.GE.AND P4, PT, R44, UR5, PT ;  /* 0x000000052c007c0c */ /* 0x000fc4000bf86270 */
[----:B------:R-:W-:Y:S01]  /*24e0*/  ISETP.GE.AND P5, PT, R45, UR5, PT ;  /* 0x000000052d007c0c */ /* 0x000fe2000bfa6270 */
[----:B------:R1:W5:Y:S01]  /*24f0*/  @!P0 LDG.E.U16 R110, desc[UR6][R36.64] ;  /* 0x00000006246e8981 */ /* 0x000362000c1e1500 */
[C---:B------:R-:W-:Y:S02]  /*2500*/  LOP3.LUT R44, R3.reuse, 0x64, RZ, 0xfc, !PT ;  /* 0x00000064032c7812 */ /* 0x040fe400078efcff */
[----:B------:R-:W-:Y:S01]  /*2510*/  LOP3.LUT R45, R3, 0x68, RZ, 0xfc, !PT ;  /* 0x00000068032d7812 */ /* 0x000fe200078efcff */
[----:B------:R1:W5:Y:S01]  /*2520*/  @!P1 LDG.E.U16 R155, desc[UR6][R38.64] ;  /* 0x00000006269b9981 */ /* 0x000362000c1e1500 */
[----:B------:R-:W-:Y:S02]  /*2530*/  ISETP.GE.AND P0, PT, R44, UR5, PT ;  /* 0x000000052c007c0c */ /* 0x000fe4000bf06270 */
[----:B------:R-:W-:Y:S01]  /*2540*/  ISETP.GE.AND P1, PT, R45, UR5, PT ;  /* 0x000000052d007c0c */ /* 0x000fe2000bf26270 */
[----:B0-----:R-:W-:Y:S01]  /*2550*/  IMAD.WIDE R40, R97, 0x2, R64 ;  /* 0x0000000261287825 */ /* 0x001fe200078e0240 */
[----:B------:R-:W-:-:S02]  /*2560*/  PRMT R108, RZ, 0x7610, R108 ;  /* 0x00007610ff6c7816 */ /* 0x000fc4000000006c */
[----:B------:R-:W-:Y:S01]  /*2570*/  PRMT R153, RZ, 0x7610, R153 ;  /* 0x00007610ff997816 */ /* 0x000fe20000000099 */
[----:B------:R-:W-:Y:S01]  /*2580*/  IMAD.WIDE R34, R95, 0x2, R64 ;  /* 0x000000025f227825 */ /* 0x000fe200078e0240 */
[----:B------:R-:W-:Y:S02]  /*2590*/  PRMT R106, RZ, 0x7610, R106 ;  /* 0x00007610ff6a7816 */ /* 0x000fe4000000006a */
[----:B------:R-:W-:Y:S01]  /*25a0*/  PRMT R149, RZ, 0x7610, R149 ;  /* 0x00007610ff957816 */ /* 0x000fe20000000095 */
[----:B------:R-:W-:Y:S01]  /*25b0*/  IMAD.WIDE R42, R93, 0x2, R64 ;  /* 0x000000025d2a7825 */ /* 0x000fe200078e0240 */
[----:B------:R-:W-:Y:S01]  /*25c0*/  PRMT R102, RZ, 0x7610, R102 ;  /* 0x00007610ff667816 */ /* 0x000fe20000000066 */
[----:B------:R0:W5:Y:S02]  /*25d0*/  @!P2 LDG.E.U16 R108, desc[UR6][R40.64] ;  /* 0x00000006286ca981 */ /* 0x000164000c1e1500 */
[--C-:B-1----:R-:W-:Y:S01]  /*25e0*/  IMAD.WIDE R36, R89, 0x2, R64.reuse ;  /* 0x0000000259247825 */ /* 0x102fe200078e0240 */
[----:B------:R-:W-:Y:S01]  /*25f0*/  LOP3.LUT R59, R3, 0x6c, RZ, 0xfc, !PT ;  /* 0x0000006c033b7812 */ /* 0x000fe200078efcff */
[----:B------:R1:W5:Y:S02]  /*2600*/  @!P3 LDG.E.U16 R153, desc[UR6][R34.64] ;  /* 0x000000062299b981 */ /* 0x000364000c1e1500 */
[----:B------:R-:W-:Y:S01]  /*2610*/  IMAD.WIDE R38, R87, 0x2, R64 ;  /* 0x0000000257267825 */ /* 0x000fe200078e0240 */
[----:B------:R-:W-:Y:S01]  /*2620*/  ISETP.GE.AND P2, PT, R59, UR5, PT ;  /* 0x000000053b007c0c */ /* 0x000fe2000bf46270 */
[----:B------:R0:W5:Y:S01]  /*2630*/  @!P4 LDG.E.U16 R106, desc[UR6][R42.64] ;  /* 0x000000062a6ac981 */ /* 0x000162000c1e1500 */
[----:B------:R-:W-:-:S02]  /*2640*/  ISETP.GE.AND P3, PT, R24, UR5, PT ;  /* 0x0000000518007c0c */ /* 0x000fc4000bf66270 */
[----:B------:R-:W-:Y:S01]  /*2650*/  ISETP.GE.AND P4, PT, R26, UR5, PT ;  /* 0x000000051a007c0c */ /* 0x000fe2000bf86270 */
[----:B------:R-:W5:Y:S01]  /*2660*/  @!P0 LDG.E.U16 R149, desc[UR6][R36.64] ;  /* 0x0000000624958981 */ /* 0x000f62000c1e1500 */
[----:B------:R-:W-:-:S03]  /*2670*/  ISETP.GE.AND P0, PT, R25, UR5, PT ;  /* 0x0000000519007c0c */ /* 0x000fc6000bf06270 */
[----:B------:R-:W5:Y:S01]  /*2680*/  @!P1 LDG.E.U16 R102, desc[UR6][R38.64] ;  /* 0x0000000626669981 */ /* 0x000f62000c1e1500 */
[----:B------:R-:W-:Y:S01]  /*2690*/  ISETP.GE.AND P1, PT, R27, UR5, PT ;  /* 0x000000051b007c0c */ /* 0x000fe2000bf26270 */
[----:B------:R-:W-:Y:S01]  /*26a0*/  IMAD.WIDE R44, R79, 0x2, R64 ;  /* 0x000000024f2c7825 */ /* 0x000fe200078e0240 */
[----:B------:R-:W-:Y:S02]  /*26b0*/  PRMT R151, RZ, 0x7610, R151 ;  /* 0x00007610ff977816 */ /* 0x000fe40000000097 */
[----:B------:R-:W-:Y:S01]  /*26c0*/  PRMT R104, RZ, 0x7610, R104 ;  /* 0x00007610ff687816 */ /* 0x000fe20000000068 */
[----:B------:R-:W-:Y:S01]  /*26d0*/  IMAD.WIDE R60, R91, 0x2, R64 ;  /* 0x000000025b3c7825 */ /* 0x000fe200078e0240 */
[----:B------:R-:W-:Y:S02]  /*26e0*/  PRMT R147, RZ, 0x7610, R147 ;  /* 0x00007610ff937816 */ /* 0x000fe40000000093 */
[----:B------:R1:W5:Y:S01]  /*26f0*/  @!P5 LDG.E.U16 R151, desc[UR6][R44.64] ;  /* 0x000000062c97d981 */ /* 0x000362000c1e1500 */
[----:B------:R-:W-:Y:S01]  /*2700*/  PRMT R100, RZ, 0x7610, R100 ;  /* 0x00007610ff647816 */ /* 0x000fe20000000064 */
[----:B0-----:R-:W-:Y:S01]  /*2710*/  IMAD.WIDE R40, R85, 0x2, R64 ;  /* 0x0000000255287825 */ /* 0x001fe200078e0240 */
[----:B------:R-:W-:Y:S01]  /*2720*/  PRMT R145, RZ, 0x7610, R145 ;  /* 0x00007610ff917816 */ /* 0x000fe20000000091 */
[----:B------:R-:W5:Y:S01]  /*2730*/  @!P6 LDG.E.U16 R104, desc[UR6][R60.64] ;  /* 0x000000063c68e981 */ /* 0x000f62000c1e1500 */
[----:B------:R-:W-:Y:S01]  /*2740*/  PRMT R98, RZ, 0x7610, R98 ;  /* 0x00007610ff627816 */ /* 0x000fe20000000062 */
[----:B-1----:R-:W-:Y:S01]  /*2750*/  IMAD.WIDE R34, R14, 0x2, R64 ;  /* 0x000000020e227825 */ /* 0x002fe200078e0240 */
[----:B------:R-:W-:Y:S01]  /*2760*/  PRMT R59, RZ, 0x7610, R59 ;  /* 0x00007610ff3b7816 */ /* 0x000fe2000000003b */
[----:B------:R-:W5:Y:S02]  /*2770*/  @!P2 LDG.E.U16 R147, desc[UR6][R40.64] ;  /* 0x000000062893a981 */ /* 0x000f64000c1e1500 */
[----:B------:R-:W-:-:S02]  /*2780*/  IMAD.WIDE R42, R13, 0x2, R64 ;  /* 0x000000020d2a7825 */ /* 0x000fc400078e0240 */
[----:B------:R0:W5:Y:S02]  /*2790*/  @!P3 LDG.E.U16 R100, desc[UR6][R34.64] ;  /* 0x000000062264b981 */ /* 0x000164000c1e1500 */
[--C-:B------:R-:W-:Y:S02]  /*27a0*/  IMAD.WIDE R44, R16, 0x2, R64.reuse ;  /* 0x00000002102c7825 */ /* 0x100fe400078e0240 */
[----:B------:R-:W5:Y:S02]  /*27b0*/  @!P0 LDG.E.U16 R145, desc[UR6][R42.64] ;  /* 0x000000062a918981 */ /* 0x000f64000c1e1500 */
[----:B------:R-:W-:Y:S02]  /*27c0*/  IMAD.WIDE R38, R18, 0x2, R64 ;  /* 0x0000000212267825 */ /* 0x000fe400078e0240 */
[----:B------:R-:W5:Y:S04]  /*27d0*/  @!P4 LDG.E.U16 R98, desc[UR6][R44.64] ;  /* 0x000000062c62c981 */ /* 0x000f68000c1e1500 */
[----:B------:R1:W5:Y:S01]  /*27e0*/  @!P1 LDG.E.U16 R59, desc[UR6][R38.64] ;  /* 0x00000006263b9981 */ /* 0x000362000c1e1500 */
[----:B------:R-:W-:Y:S01]  /*27f0*/  BAR.SYNC.DEFER_BLOCKING 0x0 ;  /* 0x0000000000007b1d */ /* 0x000fe20000010000 */
[----:B------:R-:W-:Y:S01]  /*2800*/  ISETP.GE.AND P2, PT, R28, UR5, PT ;  /* 0x000000051c007c0c */ /* 0x000fe2000bf46270 */
[----:B0-----:R-:W-:-:S02]  /*2810*/  IMAD.MOV.U32 R34, RZ, RZ, R82 ;  /* 0x000000ffff227224 */ /* 0x001fc400078e0052 */
[----:B------:R-:W-:Y:S01]  /*2820*/  IMAD.MOV.U32 R35, RZ, RZ, R57 ;  /* 0x000000ffff237224 */ /* 0x000fe200078e0039 */
[----:B------:R-:W-:Y:S01]  /*2830*/  PRMT R86, RZ, 0x7610, R86 ;  /* 0x00007610ff567816 */ /* 0x000fe20000000056 */
[----:B------:R-:W-:Y:S02]  /*2840*/  IMAD.MOV.U32 R60, RZ, RZ, R80 ;  /* 0x000000ffff3c7224 */ /* 0x000fe400078e0050 */
[----:B------:R-:W-:Y:S02]  /*2850*/  IMAD.MOV.U32 R61, RZ, RZ, R51 ;  /* 0x000000ffff3d7224 */ /* 0x000fe400078e0033 */
[----:B------:R-:W-:Y:S01]  /*2860*/  IMAD.WIDE R36, R12, 0x2, R34 ;  /* 0x000000020c247825 */ /* 0x000fe200078e0222 */
[----:B------:R-:W-:-:S03]  /*2870*/  PRMT R88, RZ, 0x7610, R88 ;  /* 0x00007610ff587816 */ /* 0x000fc60000000058 */
[C---:B------:R-:W-:Y:S01]  /*2880*/  IMAD.WIDE R40, R12.reuse, 0x2, R60 ;  /* 0x000000020c287825 */ /* 0x040fe200078e023c */
[----:B------:R-:W-:Y:S02]  /*2890*/  PRMT R57, RZ, 0x7610, R57 ;  /* 0x00007610ff397816 */ /* 0x000fe40000000039 */
[----:B------:R-:W-:Y:S01]  /*28a0*/  PRMT R84, RZ, 0x7610, R84 ;  /* 0x00007610ff547816 */ /* 0x000fe20000000054 */
[----:B-1----:R-:W-:Y:S01]  /*28b0*/  IMAD.MOV.U32 R38, RZ, RZ, R48 ;  /* 0x000000ffff267224 */ /* 0x002fe200078e0030 */
[----:B------:R-:W-:Y:S01]  /*28c0*/  PRMT R51, RZ, 0x7610, R51 ;  /* 0x00007610ff337816 */ /* 0x000fe20000000033 */
[----:B------:R0:W5:Y:S01]  /*28d0*/  @!P2 LDG.E.U16 R86, desc[UR6][R36.64] ;  /* 0x000000062456a981 */ /* 0x000162000c1e1500 */
[----:B------:R-:W-:Y:S01]  /*28e0*/  IMAD.MOV.U32 R39, RZ, RZ, R47 ;  /* 0x000000ffff277224 */ /* 0x000fe200078e002f */
[----:B------:R-:W-:Y:S02]  /*28f0*/  PRMT R82, RZ, 0x7610, R82 ;  /* 0x00007610ff527816 */ /* 0x000fe40000000052 */
[----:B------:R1:W5:Y:S01]  /*2900*/  @!P2 LDG.E.U16 R88, desc[UR6][R40.64] ;  /* 0x000000062858a981 */ /* 0x000362000c1e1500 */
[----:B------:R-:W-:-:S04]  /*2910*/  IMAD.WIDE R44, R12, 0x2, R66 ;  /* 0x000000020c2c7825 */ /* 0x000fc800078e0242 */
[----:B0-----:R-:W-:Y:S01]  /*2920*/  IMAD.MOV.U32 R36, RZ, RZ, R46 ;  /* 0x000000ffff247224 */ /* 0x001fe200078e002e */
[----:B------:R-:W-:Y:S01]  /*2930*/  PRMT R80, RZ, 0x7610, R80 ;  /* 0x00007610ff507816 */ /* 0x000fe20000000050 */
[----:B------:R-:W-:Y:S01]  /*2940*/  IMAD.MOV.U32 R37, RZ, RZ, R49 ;  /* 0x000000ffff257224 */ /* 0x000fe200078e0031 */
[----:B------:R-:W-:Y:S01]  /*2950*/  PRMT R128, RZ, 0x7610, R128 ;  /* 0x00007610ff807816 */ /* 0x000fe20000000080 */
[C---:B-1----:R-:W-:Y:S01]  /*2960*/  IMAD.WIDE R40, R12.reuse, 0x2, R68 ;  /* 0x000000020c287825 */ /* 0x042fe200078e0244 */
[----:B------:R-:W-:Y:S01]  /*2970*/  PRMT R126, RZ, 0x7610, R126 ;  /* 0x00007610ff7e7816 */ /* 0x000fe2000000007e */
[----:B------:R-:W5:Y:S02]  /*2980*/  @!P2 LDG.E.U16 R51, desc[UR6][R44.64] ;  /* 0x000000062c33a981 */ /* 0x000f64000c1e1500 */
[C---:B------:R-:W-:Y:S02]  /*2990*/  IMAD.WIDE R42, R12.reuse, 0x2, R36 ;  /* 0x000000020c2a7825 */ /* 0x040fe400078e0224 */
[----:B------:R0:W5:Y:S02]  /*29a0*/  @!P2 LDG.E.U16 R57, desc[UR6][R40.64] ;  /* 0x000000062839a981 */ /* 0x000164000c1e1500 */
[C---:B------:R-:W-:Y:S01]  /*29b0*/  IMAD.WIDE R46, R12.reuse, 0x2, R62 ;  /* 0x000000020c2e7825 */ /* 0x040fe200078e023e */
[----:B------:R-:W-:Y:S01]  /*29c0*/  PRMT R124, RZ, 0x7610, R124 ;  /* 0x00007610ff7c7816 */ /* 0x000fe2000000007c */
[----:B------:R1:W5:Y:S02]  /*29d0*/  @!P2 LDG.E.U16 R84, desc[UR6][R42.64] ;  /* 0x000000062a54a981 */ /* 0x000364000c1e1500 */
[C---:B------:R-:W-:Y:S01]  /*29e0*/  IMAD.WIDE R48, R12.reuse, 0x2, R38 ;  /* 0x000000020c307825 */ /* 0x040fe200078e0226 */
[----:B------:R-:W-:Y:S01]  /*29f0*/  PRMT R122, RZ, 0x7610, R122 ;  /* 0x00007610ff7a7816 */ /* 0x000fe2000000007a */
[----:B------:R1:W5:Y:S02]  /*2a00*/  @!P2 LDG.E.U16 R82, desc[UR6][R46.64] ;  /* 0x000000062e52a981 */ /* 0x000364000c1e1500 */
[C---:B0-----:R-:W-:Y:S01]  /*2a10*/  IMAD.WIDE R40, R12.reuse, 0x2, R70 ;  /* 0x000000020c287825 */ /* 0x041fe200078e0246 */
[----:B------:R-:W-:Y:S01]  /*2a20*/  PRMT R132, RZ, 0x7610, R132 ;  /* 0x00007610ff847816 */ /* 0x000fe20000000084 */
[----:B------:R0:W5:Y:S02]  /*2a30*/  @!P2 LDG.E.U16 R80, desc[UR6][R48.64] ;  /* 0x000000063050a981 */ /* 0x000164000c1e1500 */
[C---:B-1----:R-:W-:Y:S01]  /*2a40*/  IMAD.WIDE R42, R12.reuse, 0x2, R76 ;  /* 0x000000020c2a7825 */ /* 0x042fe200078e024c */
[----:B------:R-:W-:Y:S01]  /*2a50*/  PRMT R144, RZ, 0x7610, R144 ;  /* 0x00007610ff907816 */ /* 0x000fe20000000090 */
        /* <DEDUP_REMOVED lines=10> */
[----:B-1----:R-:W-:-:S02]  /*2b00*/  IMAD.WIDE R40, R12, 0x2, R138 ;  /* 0x000000020c287825 */ /* 0x002fc400078e028a */
[----:B------:R-:W5:Y:S02]  /*2b10*/  @!P2 LDG.E.U16 R132, desc[UR6][R48.64] ;  /* 0x000000063084a981 */ /* 0x000f64000c1e1500 */
[C---:B------:R-:W-:Y:S02]  /*2b20*/  IMAD.WIDE R42, R12.reuse, 0x2, R140 ;  /* 0x000000020c2a7825 */ /* 0x040fe400078e028c */
[----:B------:R-:W5:Y:S02]  /*2b30*/  @!P2 LDG.E.U16 R144, desc[UR6][R40.64] ;  /* 0x000000062890a981 */ /* 0x000f64000c1e1500 */
[C---:B------:R-:W-:Y:S02]  /*2b40*/  IMAD.WIDE R44, R12.reuse, 0x2, R72 ;  /* 0x000000020c2c7825 */ /* 0x040fe400078e0248 */
[----:B------:R-:W5:Y:S02]  /*2b50*/  @!P2 LDG.E.U16 R146, desc[UR6][R42.64] ;  /* 0x000000062a92a981 */ /* 0x000f64000c1e1500 */
[----:B0-----:R-:W-:-:S02]  /*2b60*/  IMAD.WIDE R46, R12, 0x2, R142 ;  /* 0x000000020c2e7825 */ /* 0x001fc400078e028e */
[----:B------:R-:W5:Y:S04]  /*2b70*/  @!P2 LDG.E.U16 R130, desc[UR6][R44.64] ;  /* 0x000000062c82a981 */ /* 0x000f68000c1e1500 */
[----:B------:R-:W5:Y:S04]  /*2b80*/  @!P2 LDG.E.U16 R148, desc[UR6][R46.64] ;  /* 0x000000062e94a981 */ /* 0x000f68000c1e1500 */
[----:B--2---:R-:W-:Y:S04]  /*2b90*/  STS.U16 [R7+UR4], R58 ;  /* 0x0000003a07007988 */ /* 0x004fe80008000404 */
[----:B----4-:R-:W-:Y:S04]  /*2ba0*/  STS.U16 [R7+UR4+0x200], R78 ;  /* 0x0002004e07007988 */ /* 0x010fe80008000404 */
[----:B---3--:R-:W-:Y:S04]  /*2bb0*/  STS.U16 [R7+UR4+0x400], R50 ;  /* 0x0004003207007988 */ /* 0x008fe80008000404 */
[----:B-----5:R-:W-:Y:S04]  /*2bc0*/  STS.U16 [R7+UR4+0x800], R120 ;  /* 0x0008007807007988 */ /* 0x020fe80008000404 */
[----:B------:R-:W-:Y:S04]  /*2bd0*/  STS.U16 [R7+UR4+0x600], R56 ;  /* 0x0006003807007988 */ /* 0x000fe80008000404 */
        /* <DEDUP_REMOVED lines=42> */
[----:B------:R-:W-:Y:S01]  /*2e80*/  STS.U16 [R21+UR4+0x2f00], R148 ;  /* 0x002f009415007988 */ /* 0x000fe20008000404 */
[----:B------:R-:W-:Y:S06]  /*2e90*/  BAR.SYNC.DEFER_BLOCKING 0x0 ;  /* 0x0000000000007b1d */ /* 0x000fec0000010000 */
[----:B------:R-:W-:Y:S04]  /*2ea0*/  LDSM.16.MT88.4 R56, [R10] ;  /* 0x000000000a38783b */ /* 0x000fe80000004200 */
[----:B------:R-:W0:Y:S04]  /*2eb0*/  LDSM.16.M88.4 R40, [R9+UR4+0x2000] ;  /* 0x002000040928783b */ /* 0x000e280008000200 */
[----:B------:R-:W1:Y:S04]  /*2ec0*/  LDSM.16.MT88.4 R48, [R10+0x400] ;  /* 0x000400000a30783b */ /* 0x000e680000004200 */
[----:B------:R-:W-:Y:S01]  /*2ed0*/  LDSM.16.MT88.4 R44, [R10+0x800] ;  /* 0x000800000a2c783b */ /* 0x000fe20000004200 */
[----:B0-----:R-:W-:Y:S03]  /*2ee0*/  HMMA.16816.F32 R56, R56, R40, R52 ;  /* 0x000000283838723c */ /* 0x001fe60000001834 */
[----:B------:R-:W0:-:S15]  /*2ef0*/  LDSM.16.M88.4 R52, [R23+UR4+0x2000] ;  /* 0x002000041734783b */ /* 0x000e1e0008000200 */
[----:B------:R-:W-:Y:S02]  /*2f00*/  NOP ;  /* 0x0000000000007918 */ /* 0x000fe40000000000 */
[----:B-1----:R-:W-:Y:S01]  /*2f10*/  HMMA.16816.F32 R56, R48, R42, R56 ;  /* 0x0000002a3038723c */ /* 0x002fe20000001838 */
[----:B------:R-:W1:Y:S04]  /*2f20*/  LDSM.16.MT88.4 R48, [R10+0xc00] ;  /* 0x000c00000a30783b */ /* 0x000e680000004200 */
[----:B------:R-:W-:-:S15]  /*2f30*/  LDSM.16.MT88.4 R40, [R10+0x1000] ;  /* 0x001000000a28783b */ /* 0x000fde0000004200 */
[----:B0-----:R-:W-:Y:S01]  /*2f40*/  HMMA.16816.F32 R56, R44, R52, R56 ;  /* 0x000000342c38723c */ /* 0x001fe20000001838 */
[----:B------:R-:W0:-:S15]  /*2f50*/  LDSM.16.M88.4 R44, [R9+UR4+0x2080] ;  /* 0x00208004092c783b */ /* 0x000e1e0008000200 */
[----:B------:R-:W-:-:S04]  /*2f60*/  NOP ;  /* 0x0000000000007918 */ /* 0x000fc80000000000 */
[----:B-1----:R-:W-:Y:S01]  /*2f70*/  HMMA.16816.F32 R56, R48, R54, R56 ;  /* 0x000000363038723c */ /* 0x002fe20000001838 */
[----:B------:R-:W1:Y:S04]  /*2f80*/  LDSM.16.MT88.4 R52, [R10+0x1400] ;  /* 0x001400000a34783b */ /* 0x000e680000004200 */
[----:B------:R-:W-:-:S15]  /*2f90*/  LDSM.16.MT88.4 R48, [R10+0x1800] ;  /* 0x001800000a30783b */ /* 0x000fde0000004200 */
[----:B0-----:R-:W-:Y:S01]  /*2fa0*/  HMMA.16816.F32 R40, R40, R44, R56 ;  /* 0x0000002c2828723c */ /* 0x001fe20000001838 */
[----:B------:R-:W0:-:S15]  /*2fb0*/  LDSM.16.M88.4 R56, [R23+UR4+0x2080] ;  /* 0x002080041738783b */ /* 0x000e1e0008000200 */
[----:B------:R-:W-:-:S04]  /*2fc0*/  NOP ;  /* 0x0000000000007918 */ /* 0x000fc80000000000 */
[----:B-1----:R-:W-:Y:S01]  /*2fd0*/  HMMA.16816.F32 R40, R52, R46, R40 ;  /* 0x0000002e3428723c */ /* 0x002fe20000001828 */
[----:B------:R-:W1:Y:S01]  /*2fe0*/  LDSM.16.MT88.4 R52, [R10+0x1c00] ;  /* 0x001c00000a34783b */ /* 0x000e620000004200 */
[----:B------:R-:W-:-:S05]  /*2ff0*/  VIADD R20, R20, 0xffffffff ;  /* 0xffffffff14147836 */ /* 0x000fca0000000000 */
[----:B------:R-:W-:-:S13]  /*3000*/  ISETP.NE.U32.AND P0, PT, R20, RZ, PT ;  /* 0x000000ff1400720c */ /* 0x000fda0003f05070 */
[----:B0-----:R-:W-:Y:S01]  /*3010*/  HMMA.16816.F32 R40, R48, R56, R40 ;  /* 0x000000383028723c */ /* 0x001fe20000001828 */
[----:B------:R-:W-:Y:S01]  /*3020*/  IMAD.WIDE R46, R11, 0x2, R38 ;  /* 0x000000020b2e7825 */ /* 0x000fe200078e0226 */
[----:B------:R-:W-:-:S03]  /*3030*/  UIADD3 UR5, UPT, UPT, UR5, -0x80, URZ ;  /* 0xffffff8005057890 */ /* 0x000fc6000fffe0ff */
[----:B------:R-:W-:-:S04]  /*3040*/  IMAD.WIDE R36, R11, 0x2, R36 ;  /* 0x000000020b247825 */ /* 0x000fc800078e0224 */
[----:B------:R-:W-:-:S04]  /*3050*/  IMAD.WIDE R56, R11, 0x2, R34 ;  /* 0x000000020b387825 */ /* 0x000fc800078e0222 */
[----:B------:R-:W-:-:S04]  /*3060*/  IMAD.WIDE R50, R11, 0x2, R60 ;  /* 0x000000020b327825 */ /* 0x000fc800078e023c */
[----:B------:R-:W-:-:S03]  /*3070*/  IMAD.MOV.U32 R48, RZ, RZ, R46 ;  /* 0x000000ffff307224 */ /* 0x000fc600078e002e */
[----:B-1----:R-:W-:Y:S01]  /*3080*/  HMMA.16816.F32 R52, R52, R58, R40 ;  /* 0x0000003a3434723c */ /* 0x002fe20000001828 */
[----:B------:R-:W-:-:S04]  /*3090*/  IMAD.WIDE R142, R11, 0x2, R142 ;  /* 0x000000020b8e7825 */ /* 0x000fc800078e028e */
        /* <DEDUP_REMOVED lines=11> */
[----:B------:R-:W-:Y:S02]  /*3150*/  IMAD.MOV.U32 R46, RZ, RZ, R36 ;  /* 0x000000ffff2e7224 */ /* 0x000fe400078e0024 */
[----:B------:R-:W-:Y:S02]  /*3160*/  IMAD.MOV.U32 R49, RZ, RZ, R37 ;  /* 0x000000ffff317224 */ /* 0x000fe400078e0025 */
[----:B------:R-:W-:-:S04]  /*3170*/  IMAD.WIDE R64, R133, 0x2, R64 ;  /* 0x0000000285407825 */ /* 0x000fc800078e0240 */
[----:B------:R-:W-:Y:S02]  /*3180*/  IMAD.MOV.U32 R82, RZ, RZ, R56 ;  /* 0x000000ffff527224 */ /* 0x000fe400078e0038 */
[----:B------:R-:W-:Y:S01]  /*3190*/  IMAD.MOV.U32 R80, RZ, RZ, R50 ;  /* 0x000000ffff507224 */ /* 0x000fe200078e0032 */
[----:B------:R-:W-:Y:S06]  /*31a0*/  @P0 BRA `(.L_x_1) ;  /* 0xffffffec00240947 */ /* 0x000fec000383ffff */
[----:B------:R-:W-:Y:S02]  /*31b0*/  F2FP.F16.F32.PACK_AB R52, R53, R52 ;  /* 0x000000343534723e */ /* 0x000fe400000000ff */
[----:B------:R-:W-:-:S07]  /*31c0*/  F2FP.F16.F32.PACK_AB R54, R55, R54 ;  /* 0x000000363736723e */ /* 0x000fce00000000ff */
.L_x_0:
[----:B------:R-:W0:Y:S01]  /*31d0*/  S2R R9, SR_TID.X ;  /* 0x0000000000097919 */ /* 0x000e220000002100 */
[----:B------:R-:W-:Y:S01]  /*31e0*/  LOP3.LUT R7, R5, 0x60, RZ, 0xc0, !PT ;  /* 0x0000006005077812 */ /* 0x000fe200078ec0ff */
[----:B------:R-:W1:Y:S01]  /*31f0*/  LDCU.128 UR8, c[0x0][0x390] ;  /* 0x00007200ff0877ac */ /* 0x000e620008000c00 */
[----:B------:R-:W-:Y:S01]  /*3200*/  BAR.SYNC.DEFER_BLOCKING 0x0 ;  /* 0x0000000000007b1d */ /* 0x000fe20000010000 */
[----:B------:R-:W-:Y:S02]  /*3210*/  ISETP.NE.U32.AND P0, PT, R4, RZ, PT ;  /* 0x000000ff0400720c */ /* 0x000fe40003f05070 */
[----:B------:R-:W-:Y:S02]  /*3220*/  LOP3.LUT R7, R7, 0x1c, R0, 0xf8, !PT ;  /* 0x0000001c07077812 */ /* 0x000fe400078ef800 */
[----:B------:R-:W-:Y:S01]  /*3230*/  SEL R4, RZ, 0x240, !P0 ;  /* 0x00000240ff047807 */ /* 0x000fe20004000000 */
[----:B------:R-:W2:Y:S01]  /*3240*/  LDCU UR5, c[0x0][0x3b4] ;  /* 0x00007680ff0577ac */ /* 0x000ea20008000800 */
[----:B------:R-:W-:-:S02]  /*3250*/  LOP3.LUT R5, R5, 0x300, RZ, 0xc0, !PT ;  /* 0x0000030005057812 */ /* 0x000fc400078ec0ff */
[----:B------:R-:W-:Y:S01]  /*3260*/  LOP3.LUT R0, R0, 0x20, RZ, 0xc0, !PT ;  /* 0x0000002000007812 */ /* 0x000fe200078ec0ff */
[----:B------:R-:W3:Y:S01]  /*3270*/  LDCU UR12, c[0x0][0x3b8] ;  /* 0x00007700ff0c77ac */ /* 0x000ee20008000800 */
[----:B------:R-:W-:Y:S02]  /*3280*/  LOP3.LUT R7, R7, R4, RZ, 0x3c, !PT ;  /* 0x0000000407077212 */ /* 0x000fe400078e3cff */
[----:B------:R-:W-:-:S03]  /*3290*/  LOP3.LUT R4, R8, 0x8, R3, 0xfe, !PT ;  /* 0x0000000808047812 */ /* 0x000fc600078efe03 */
[----:B------:R-:W-:Y:S01]  /*32a0*/  IMAD R7, R0, 0x4, R7 ;  /* 0x0000000400077824 */ /* 0x000fe200078e0207 */
[----:B-1----:R-:W-:-:S04]  /*32b0*/  ISETP.GE.AND P0, PT, R2, UR10, PT ;  /* 0x0000000a02007c0c */ /* 0x002fc8000bf06270 */
[----:B------:R1:W-:Y:S01]  /*32c0*/  STS [R7+UR4], R52 ;  /* 0x0000003407007988 */ /* 0x0003e20008000804 */
[----:B--2---:R-:W-:Y:S01]  /*32d0*/  IMAD R2, R2, UR5, RZ ;  /* 0x0000000502027c24 */ /* 0x004fe2000f8e02ff */
[----:B0-----:R-:W-:Y:S02]  /*32e0*/  LOP3.LUT R10, R9, 0x1f, RZ, 0xc0, !PT ;  /* 0x0000001f090a7812 */ /* 0x001fe400078ec0ff */
[----:B------:R-:W-:Y:S02]  /*32f0*/  SHF.R.U32.HI R9, RZ, 0x4, R0 ;  /* 0x00000004ff097819 */ /* 0x000fe40000011600 */
[----:B------:R-:W-:Y:S01]  /*3300*/  LOP3.LUT R0, R8, 0xc, R3, 0xfe, !PT ;  /* 0x0000000c08007812 */ /* 0x000fe200078efe03 */
[----:B------:R-:W-:-:S05]  /*3310*/  IMAD R5, R10, 0x4, R5 ;  /* 0x000000040a057824 */ /* 0x000fca00078e0205 */
[----:B------:R-:W-:Y:S02]  /*3320*/  LOP3.LUT R6, R9, R5, R6, 0xf6, !PT ;  /* 0x0000000509067212 */ /* 0x000fe400078ef606 */
[----:B------:R-:W-:Y:S02]  /*3330*/  LOP3.LUT R9, R7, 0x20, RZ, 0x3c, !PT ;  /* 0x0000002007097812 */ /* 0x000fe400078e3cff */
[----:B------:R-:W-:Y:S02]  /*3340*/  LOP3.LUT R10, R6, 0x40, RZ, 0x3c, !PT ;  /* 0x00000040060a7812 */ /* 0x000fe400078e3cff */
[C---:B------:R-:W-:Y:S01]  /*3350*/  LOP3.LUT R5, R8.reuse, R3, RZ, 0xfc, !PT ;  /* 0x0000000308057212 */ /* 0x040fe200078efcff */
[----:B------:R0:W-:Y:S01]  /*3360*/  STS [R9+UR4+0x100], R54 ;  /* 0x0001003609007988 */ /* 0x0001e20008000804 */
[----:B------:R-:W-:Y:S01]  /*3370*/  LOP3.LUT R3, R8, 0x4, R3, 0xfe, !PT ;  /* 0x0000000408037812 */ /* 0x000fe200078efe03 */
[----:B---3--:R-:W-:Y:S01]  /*3380*/  IMAD R8, R4, UR12, RZ ;  /* 0x0000000c04087c24 */ /* 0x008fe2000f8e02ff */
[----:B------:R-:W-:Y:S01]  /*3390*/  BAR.SYNC.DEFER_BLOCKING 0x0 ;  /* 0x0000000000007b1d */ /* 0x000fe20000010000 */
[C---:B------:R-:W-:Y:S01]  /*33a0*/  ISETP.LT.AND P2, PT, R5.reuse, UR11, !P0 ;  /* 0x0000000b05007c0c */ /* 0x040fe2000c741270 */
[----:B------:R-:W-:Y:S01]  /*33b0*/  IMAD R5, R5, UR12, RZ ;  /* 0x0000000c05057c24 */ /* 0x000fe2000f8e02ff */
[C---:B------:R-:W-:Y:S01]  /*33c0*/  ISETP.LT.AND P1, PT, R3.reuse, UR11, !P0 ;  /* 0x0000000b03007c0c */ /* 0x040fe2000c721270 */
[----:B-1----:R-:W-:Y:S01]  /*33d0*/  IMAD R7, R3, UR12, RZ ;  /* 0x0000000c03077c24 */ /* 0x002fe2000f8e02ff */
[----:B0-----:R-:W-:-:S04]  /*33e0*/  LEA R9, P3, R2, UR8, 0x1 ;  /* 0x0000000802097c11 */ /* 0x001fc8000f8608ff */
[----:B------:R-:W-:Y:S02]  /*33f0*/  LEA.HI.X.SX32 R11, R2, UR9, 0x1, P3 ;  /* 0x00000009020b7c11 */ /* 0x000fe400098f0eff */
[----:B------:R-:W-:Y:S02]  /*3400*/  ISETP.LT.AND P3, PT, R4, UR11, !P0 ;  /* 0x0000000b04007c0c */ /* 0x000fe4000c761270 */
[C---:B------:R-:W-:Y:S01]  /*3410*/  ISETP.LT.AND P0, PT, R0.reuse, UR11, !P0 ;  /* 0x0000000b00007c0c */ /* 0x040fe2000c701270 */
[----:B------:R-:W-:Y:S01]  /*3420*/  IMAD R0, R0, UR12, RZ ;  /* 0x0000000c00007c24 */ /* 0x000fe2000f8e02ff */
[-C--:B------:R-:W-:Y:S02]  /*3430*/  LEA R2, P5, R5, R9.reuse, 0x1 ;  /* 0x0000000905027211 */ /* 0x080fe400078a08ff */
[----:B------:R-:W-:Y:S02]  /*3440*/  LEA R4, P6, R7, R9, 0x1 ;  /* 0x0000000907047211 */ /* 0x000fe400078c08ff */
[----:B------:R-:W-:-:S02]  /*3450*/  LEA.HI.X.SX32 R3, R5, R11, 0x1, P5 ;  /* 0x0000000b05037211 */ /* 0x000fc400028f0eff */
[----:B------:R-:W-:Y:S01]  /*3460*/  LEA.HI.X.SX32 R5, R7, R11, 0x1, P6 ;  /* 0x0000000b07057211 */ /* 0x000fe200030f0eff */
[----:B------:R-:W0:Y:S04]  /*3470*/  LDS.U16 R13, [R6+UR4] ;  /* 0x00000004060d7984 */ /* 0x000e280008000400 */
[----:B------:R-:W1:Y:S04]  /*3480*/  LDS.U16 R17, [R10+UR4] ;  /* 0x000000040a117984 */ /* 0x000e680008000400 */
[----:B------:R2:W3:Y:S02]  /*3490*/  LDS.U16 R15, [R6+UR4+0x80] ;  /* 0x00008004060f7984 */ /* 0x0004e40008000400 */
[----:B--2---:R-:W-:-:S04]  /*34a0*/  LEA R6, P4, R8, R9, 0x1 ;  /* 0x0000000908067211 */ /* 0x004fc800078808ff */
[----:B------:R-:W-:Y:S01]  /*34b0*/  LEA.HI.X.SX32 R7, R8, R11, 0x1, P4 ;  /* 0x0000000b08077211 */ /* 0x000fe200020f0eff */
[----:B0-----:R0:W-:Y:S04]  /*34c0*/  @P2 STG.E.U16 desc[UR6][R2.64], R13 ;  /* 0x0000000d02002986 */ /* 0x0011e8000c101506 */
[----:B-1----:R0:W-:Y:S04]  /*34d0*/  @P1 STG.E.U16 desc[UR6][R4.64], R17 ;  /* 0x0000001104001986 */ /* 0x0021e8000c101506 */
[----:B---3--:R0:W-:Y:S01]  /*34e0*/  @P3 STG.E.U16 desc[UR6][R6.64], R15 ;  /* 0x0000000f06003986 */ /* 0x0081e2000c101506 */
[----:B------:R-:W-:Y:S05]  /*34f0*/  @!P0 EXIT ;  /* 0x000000000000894d */ /* 0x000fea0003800000 */
[----:B0-----:R-:W0:Y:S01]  /*3500*/  LDS.U16 R5, [R10+UR4+0x80] ;  /* 0x000080040a057984 */ /* 0x001e220008000400 */
[----:B------:R-:W-:-:S04]  /*3510*/  LEA R2, P0, R0, R9, 0x1 ;  /* 0x0000000900027211 */ /* 0x000fc800078008ff */
[----:B------:R-:W-:-:S05]  /*3520*/  LEA.HI.X.SX32 R3, R0, R11, 0x1, P0 ;  /* 0x0000000b00037211 */ /* 0x000fca00000f0eff */
[----:B0-----:R-:W-:Y:S01]  /*3530*/  STG.E.U16 desc[UR6][R2.64], R5 ;  /* 0x0000000502007986 */ /* 0x001fe2000c101506 */
[----:B------:R-:W-:Y:S05]  /*3540*/  EXIT ;  /* 0x000000000000794d */ /* 0x000fea0003800000 */
.L_x_2:
[----:B------:R-:W-:-:S00]  /*3550*/  BRA `(.L_x_2) ;  /* 0xfffffffc00fc7947 */ /* 0x000fc0000383ffff */
[----:B------:R-:W-:-:S00]  /*3560*/  NOP ;  /* 0x0000000000007918 */ /* 0x000fc00000000000 */
        /* <DEDUP_REMOVED lines=9> */
.L_x_3:


//--------------------- .nv.shared.matmul_kernel  --------------------------
	.section	.nv.shared.matmul_kernel,"aw",@nobits
	.sectionflags	@""
	.align	16
	.zero		1024


//--------------------- .nv.shared.reserved.0     --------------------------
	.section	.nv.shared.reserved.0,"aw",@nobits
	.weak		__nv_reservedSMEM_offset_0_alias
	.size		__nv_reservedSMEM_offset_0_alias, 0, 64
	.other		__nv_reservedSMEM_offset_0_alias,@"STO_CUDA_RESERVED_SHARED STV_DEFAULT"
__nv_reservedSMEM_offset_0_alias:
	.zero		0
	.zero		64


//--------------------- .nv.constant0.matmul_kernel --------------------------
	.section	.nv.constant0.matmul_kernel,"a",@progbits
	.sectionflags	@""
	.align	4
.nv.constant0.matmul_kernel:
	.zero		976


//--------------------- SYMBOLS --------------------------

	.type		.nv.reservedSmem.offset0,@object
	.size		.nv.reservedSmem.offset0,0x4
	.type		.nv.reservedSmem.cap,@object
	.size		.nv.reservedSmem.cap,0x4
